//
// Generated by NVIDIA NVVM Compiler
//
// Compiler Build ID: CL-36424714
// Cuda compilation tools, release 13.0, V13.0.88
// Based on NVVM 20.0.0
//

.version 9.0
.target sm_100
.address_size 64

	// .globl	_Z9gInitDataP6float2P17curandStateXORWOW
.global .align 4 .b8 precalc_xorwow_matrix[102400];
.global .align 4 .b8 precalc_xorwow_offset_matrix[102400];
.global .align 4 .b8 mrg32k3aM1[2304];
.global .align 4 .b8 mrg32k3aM2[2304];
.global .align 4 .b8 mrg32k3aM1SubSeq[2016];
.global .align 4 .b8 mrg32k3aM2SubSeq[2016];
.global .align 4 .b8 mrg32k3aM1Seq[2304];
.global .align 4 .b8 mrg32k3aM2Seq[2304];
.const .align 8 .b8 __cr_lgamma_table[72];
.global .align 4 .b8 __cudart_i2opi_f[24] = {65, 144, 67, 60, 153, 149, 98, 219, 192, 221, 52, 245, 209, 87, 39, 252, 41, 21, 68, 78, 110, 131, 249, 162};

.visible .entry _Z9gInitDataP6float2P17curandStateXORWOW(
	.param .u64 .ptr .align 1 _Z9gInitDataP6float2P17curandStateXORWOW_param_0,
	.param .u64 .ptr .align 1 _Z9gInitDataP6float2P17curandStateXORWOW_param_1
)
{
	.local .align 4 .b8 	__local_depot0[28];
	.reg .b64 	%SP;
	.reg .b64 	%SPL;
	.reg .pred 	%p<17>;
	.reg .b32 	%r<109>;
	.reg .b32 	%f<60>;
	.reg .b64 	%rd<47>;
	.reg .b64 	%fd<18>;

	mov.u64 	%SPL, __local_depot0;
	ld.param.u64 	%rd17, [_Z9gInitDataP6float2P17curandStateXORWOW_param_0];
	ld.param.u64 	%rd18, [_Z9gInitDataP6float2P17curandStateXORWOW_param_1];
	cvta.to.global.u64 	%rd19, %rd18;
	add.u64 	%rd1, %SPL, 0;
	mov.u32 	%r38, %tid.x;
	mov.u32 	%r39, %ntid.x;
	mov.u32 	%r40, %ctaid.x;
	mad.lo.s32 	%r1, %r39, %r40, %r38;
	mul.wide.s32 	%rd21, %r1, 48;
	add.s64 	%rd2, %rd19, %rd21;
	ld.global.v2.u32 	{%r2, %r41}, [%rd2];
	shr.u32 	%r42, %r41, 2;
	xor.b32  	%r43, %r42, %r41;
	ld.global.v2.u32 	{%r5, %r4}, [%rd2+8];
	ld.global.v2.u32 	{%r6, %r7}, [%rd2+16];
	shl.b32 	%r44, %r7, 4;
	shl.b32 	%r45, %r43, 1;
	xor.b32  	%r46, %r45, %r44;
	xor.b32  	%r47, %r46, %r43;
	xor.b32  	%r8, %r47, %r7;
	add.s32 	%r48, %r2, %r8;
	add.s32 	%r49, %r48, 362437;
	cvt.rn.f32.u32 	%f13, %r49;
	fma.rn.f32 	%f14, %f13, 0f2F800000, 0f2F000000;
	cvt.f64.f32 	%fd1, %f14;
	cvt.rn.f64.s32 	%fd2, %r1;
	mul.f64 	%fd4, %fd2, 0d4032D97C3D68405C;
	mul.f64 	%fd5, %fd4, 0d3F80000000000000;
	cvt.rn.f32.f64 	%f1, %fd5;
	mul.f32 	%f15, %f1, 0f3F22F983;
	cvt.rni.s32.f32 	%r104, %f15;
	cvt.rn.f32.s32 	%f16, %r104;
	fma.rn.f32 	%f17, %f16, 0fBFC90FDA, %f1;
	fma.rn.f32 	%f18, %f16, 0fB3A22168, %f17;
	fma.rn.f32 	%f58, %f16, 0fA7C234C5, %f18;
	abs.f32 	%f3, %f1;
	setp.ltu.f32 	%p1, %f3, 0f47CE4780;
	@%p1 bra 	$L__BB0_8;
	setp.neu.f32 	%p2, %f3, 0f7F800000;
	@%p2 bra 	$L__BB0_3;
	mov.f32 	%f21, 0f00000000;
	mul.rn.f32 	%f58, %f1, %f21;
	mov.b32 	%r104, 0;
	bra.uni 	$L__BB0_8;
$L__BB0_3:
	mov.b32 	%r10, %f1;
	shl.b32 	%r51, %r10, 8;
	or.b32  	%r11, %r51, -2147483648;
	mov.b64 	%rd43, 0;
	mov.b32 	%r101, 0;
	mov.u64 	%rd41, __cudart_i2opi_f;
	mov.u64 	%rd42, %rd1;
$L__BB0_4:
	.pragma "nounroll";
	ld.global.nc.u32 	%r52, [%rd41];
	mad.wide.u32 	%rd24, %r52, %r11, %rd43;
	shr.u64 	%rd43, %rd24, 32;
	st.local.u32 	[%rd42], %rd24;
	add.s32 	%r101, %r101, 1;
	add.s64 	%rd42, %rd42, 4;
	add.s64 	%rd41, %rd41, 4;
	setp.ne.s32 	%p3, %r101, 6;
	@%p3 bra 	$L__BB0_4;
	shr.u32 	%r53, %r10, 23;
	st.local.u32 	[%rd1+24], %rd43;
	and.b32  	%r14, %r53, 31;
	and.b32  	%r54, %r53, 224;
	add.s32 	%r55, %r54, -128;
	shr.u32 	%r56, %r55, 5;
	mul.wide.u32 	%rd25, %r56, 4;
	sub.s64 	%rd9, %rd1, %rd25;
	ld.local.u32 	%r102, [%rd9+24];
	ld.local.u32 	%r103, [%rd9+20];
	setp.eq.s32 	%p4, %r14, 0;
	@%p4 bra 	$L__BB0_7;
	shf.l.wrap.b32 	%r102, %r103, %r102, %r14;
	ld.local.u32 	%r57, [%rd9+16];
	shf.l.wrap.b32 	%r103, %r57, %r103, %r14;
$L__BB0_7:
	shr.u32 	%r58, %r102, 30;
	shf.l.wrap.b32 	%r59, %r103, %r102, 2;
	shl.b32 	%r60, %r103, 2;
	shr.u32 	%r61, %r59, 31;
	add.s32 	%r62, %r61, %r58;
	neg.s32 	%r63, %r62;
	setp.lt.s32 	%p5, %r10, 0;
	selp.b32 	%r104, %r63, %r62, %p5;
	xor.b32  	%r64, %r59, %r10;
	shr.s32 	%r65, %r59, 31;
	xor.b32  	%r66, %r65, %r59;
	xor.b32  	%r67, %r65, %r60;
	cvt.u64.u32 	%rd26, %r66;
	shl.b64 	%rd27, %rd26, 32;
	cvt.u64.u32 	%rd28, %r67;
	or.b64  	%rd29, %rd27, %rd28;
	cvt.rn.f64.s64 	%fd6, %rd29;
	mul.f64 	%fd7, %fd6, 0d3BF921FB54442D19;
	cvt.rn.f32.f64 	%f19, %fd7;
	neg.f32 	%f20, %f19;
	setp.lt.s32 	%p6, %r64, 0;
	selp.f32 	%f58, %f20, %f19, %p6;
$L__BB0_8:
	add.s32 	%r69, %r104, 1;
	mul.rn.f32 	%f22, %f58, %f58;
	and.b32  	%r70, %r104, 1;
	setp.eq.b32 	%p7, %r70, 1;
	selp.f32 	%f23, %f58, 0f3F800000, %p7;
	fma.rn.f32 	%f24, %f22, %f23, 0f00000000;
	fma.rn.f32 	%f25, %f22, 0f37CBAC00, 0fBAB607ED;
	selp.f32 	%f26, 0fB94D4153, %f25, %p7;
	selp.f32 	%f27, 0f3C0885E4, 0f3D2AAABB, %p7;
	fma.rn.f32 	%f28, %f26, %f22, %f27;
	selp.f32 	%f29, 0fBE2AAAA8, 0fBEFFFFFF, %p7;
	fma.rn.f32 	%f30, %f28, %f22, %f29;
	fma.rn.f32 	%f31, %f30, %f24, %f23;
	and.b32  	%r71, %r69, 2;
	setp.eq.s32 	%p8, %r71, 0;
	mov.f32 	%f32, 0f00000000;
	sub.f32 	%f33, %f32, %f31;
	selp.f32 	%f34, %f31, %f33, %p8;
	cvt.f64.f32 	%fd8, %f34;
	mul.f64 	%fd9, %fd1, 0d40204CCCCCCCCCCD;
	mul.f64 	%fd3, %fd9, %fd8;
	shr.u32 	%r72, %r5, 2;
	xor.b32  	%r73, %r72, %r5;
	st.global.v2.u32 	[%rd2+8], {%r6, %r7};
	shl.b32 	%r74, %r8, 4;
	shl.b32 	%r75, %r73, 1;
	xor.b32  	%r76, %r75, %r74;
	xor.b32  	%r77, %r76, %r73;
	xor.b32  	%r78, %r77, %r8;
	st.global.v2.u32 	[%rd2+16], {%r8, %r78};
	add.s32 	%r79, %r2, 724874;
	st.global.v2.u32 	[%rd2], {%r79, %r4};
	add.s32 	%r23, %r78, %r79;
	mul.f64 	%fd10, %fd2, 0d403F6A79BBADC098;
	mul.f64 	%fd11, %fd10, 0d3F80000000000000;
	cvt.rn.f32.f64 	%f7, %fd11;
	mul.f32 	%f35, %f7, 0f3F22F983;
	cvt.rni.s32.f32 	%r108, %f35;
	cvt.rn.f32.s32 	%f36, %r108;
	fma.rn.f32 	%f37, %f36, 0fBFC90FDA, %f7;
	fma.rn.f32 	%f38, %f36, 0fB3A22168, %f37;
	fma.rn.f32 	%f59, %f36, 0fA7C234C5, %f38;
	abs.f32 	%f9, %f7;
	setp.ltu.f32 	%p9, %f9, 0f47CE4780;
	@%p9 bra 	$L__BB0_16;
	setp.neu.f32 	%p10, %f9, 0f7F800000;
	@%p10 bra 	$L__BB0_11;
	mov.f32 	%f41, 0f00000000;
	mul.rn.f32 	%f59, %f7, %f41;
	mov.b32 	%r108, 0;
	bra.uni 	$L__BB0_16;
$L__BB0_11:
	mov.b32 	%r25, %f7;
	shl.b32 	%r81, %r25, 8;
	or.b32  	%r26, %r81, -2147483648;
	mov.b64 	%rd46, 0;
	mov.b32 	%r105, 0;
	mov.u64 	%rd44, __cudart_i2opi_f;
	mov.u64 	%rd45, %rd1;
$L__BB0_12:
	.pragma "nounroll";
	ld.global.nc.u32 	%r82, [%rd44];
	mad.wide.u32 	%rd32, %r82, %r26, %rd46;
	shr.u64 	%rd46, %rd32, 32;
	st.local.u32 	[%rd45], %rd32;
	add.s32 	%r105, %r105, 1;
	add.s64 	%rd45, %rd45, 4;
	add.s64 	%rd44, %rd44, 4;
	setp.ne.s32 	%p11, %r105, 6;
	@%p11 bra 	$L__BB0_12;
	shr.u32 	%r83, %r25, 23;
	st.local.u32 	[%rd1+24], %rd46;
	and.b32  	%r29, %r83, 31;
	and.b32  	%r84, %r83, 224;
	add.s32 	%r85, %r84, -128;
	shr.u32 	%r86, %r85, 5;
	mul.wide.u32 	%rd33, %r86, 4;
	sub.s64 	%rd16, %rd1, %rd33;
	ld.local.u32 	%r106, [%rd16+24];
	ld.local.u32 	%r107, [%rd16+20];
	setp.eq.s32 	%p12, %r29, 0;
	@%p12 bra 	$L__BB0_15;
	shf.l.wrap.b32 	%r106, %r107, %r106, %r29;
	ld.local.u32 	%r87, [%rd16+16];
	shf.l.wrap.b32 	%r107, %r87, %r107, %r29;
$L__BB0_15:
	shr.u32 	%r88, %r106, 30;
	shf.l.wrap.b32 	%r89, %r107, %r106, 2;
	shl.b32 	%r90, %r107, 2;
	shr.u32 	%r91, %r89, 31;
	add.s32 	%r92, %r91, %r88;
	neg.s32 	%r93, %r92;
	setp.lt.s32 	%p13, %r25, 0;
	selp.b32 	%r108, %r93, %r92, %p13;
	xor.b32  	%r94, %r89, %r25;
	shr.s32 	%r95, %r89, 31;
	xor.b32  	%r96, %r95, %r89;
	xor.b32  	%r97, %r95, %r90;
	cvt.u64.u32 	%rd34, %r96;
	shl.b64 	%rd35, %rd34, 32;
	cvt.u64.u32 	%rd36, %r97;
	or.b64  	%rd37, %rd35, %rd36;
	cvt.rn.f64.s64 	%fd12, %rd37;
	mul.f64 	%fd13, %fd12, 0d3BF921FB54442D19;
	cvt.rn.f32.f64 	%f39, %fd13;
	neg.f32 	%f40, %f39;
	setp.lt.s32 	%p14, %r94, 0;
	selp.f32 	%f59, %f40, %f39, %p14;
$L__BB0_16:
	cvt.rn.f32.u32 	%f42, %r23;
	fma.rn.f32 	%f43, %f42, 0f2F800000, 0f2F000000;
	cvt.f64.f32 	%fd14, %f43;
	mul.f64 	%fd15, %fd14, 0d401B000000000000;
	cvta.to.global.u64 	%rd38, %rd17;
	mul.rn.f32 	%f44, %f59, %f59;
	and.b32  	%r99, %r108, 1;
	setp.eq.b32 	%p15, %r99, 1;
	selp.f32 	%f45, 0f3F800000, %f59, %p15;
	fma.rn.f32 	%f46, %f44, %f45, 0f00000000;
	fma.rn.f32 	%f47, %f44, 0f37CBAC00, 0fBAB607ED;
	selp.f32 	%f48, %f47, 0fB94D4153, %p15;
	selp.f32 	%f49, 0f3D2AAABB, 0f3C0885E4, %p15;
	fma.rn.f32 	%f50, %f48, %f44, %f49;
	selp.f32 	%f51, 0fBEFFFFFF, 0fBE2AAAA8, %p15;
	fma.rn.f32 	%f52, %f50, %f44, %f51;
	fma.rn.f32 	%f53, %f52, %f46, %f45;
	and.b32  	%r100, %r108, 2;
	setp.eq.s32 	%p16, %r100, 0;
	mov.f32 	%f54, 0f00000000;
	sub.f32 	%f55, %f54, %f53;
	selp.f32 	%f56, %f53, %f55, %p16;
	cvt.f64.f32 	%fd16, %f56;
	fma.rn.f64 	%fd17, %fd15, %fd16, %fd3;
	cvt.rn.f32.f64 	%f57, %fd17;
	mul.wide.s32 	%rd39, %r1, 8;
	add.s64 	%rd40, %rd38, %rd39;
	st.global.v2.f32 	[%rd40], {%f57, %f54};
	ret;

}
	// .globl	_Z10init_stuffP17curandStateXORWOW
.visible .entry _Z10init_stuffP17curandStateXORWOW(
	.param .u64 .ptr .align 1 _Z10init_stuffP17curandStateXORWOW_param_0
)
{
	.reg .pred 	%p<24>;
	.reg .b32 	%r<406>;
	.reg .b64 	%rd<18>;

	ld.param.u64 	%rd8, [_Z10init_stuffP17curandStateXORWOW_param_0];
	cvta.to.global.u64 	%rd9, %rd8;
	mov.u32 	%r182, %tid.x;
	mov.u32 	%r183, %ctaid.x;
	mov.u32 	%r184, %ntid.x;
	mad.lo.s32 	%r185, %r183, %r184, %r182;
	cvt.s64.s32 	%rd17, %r185;
	mul.wide.s32 	%rd10, %r185, 48;
	add.s64 	%rd2, %rd9, %rd10;
	mov.b32 	%r186, -615985083;
	mov.b32 	%r187, -1377575096;
	st.global.v2.u32 	[%rd2], {%r187, %r186};
	mov.b32 	%r188, -123459836;
	mov.b32 	%r189, -965257515;
	st.global.v2.u32 	[%rd2+8], {%r189, %r188};
	mov.b32 	%r190, -733658551;
	mov.b32 	%r191, -589760388;
	st.global.v2.u32 	[%rd2+16], {%r191, %r190};
	setp.eq.s32 	%p1, %r185, 0;
	@%p1 bra 	$L__BB1_42;
	mov.b32 	%r312, 0;
	mov.u64 	%rd12, precalc_xorwow_matrix;
$L__BB1_2:
	and.b64  	%rd4, %rd17, 3;
	setp.eq.s64 	%p2, %rd4, 0;
	@%p2 bra 	$L__BB1_41;
	mul.wide.u32 	%rd11, %r312, 3200;
	add.s64 	%rd5, %rd12, %rd11;
	cvt.u32.u64 	%r2, %rd4;
	mov.b32 	%r313, 0;
$L__BB1_4:
	mov.b32 	%r326, 0;
	mov.u32 	%r327, %r326;
	mov.u32 	%r328, %r326;
	mov.u32 	%r329, %r326;
	mov.u32 	%r330, %r326;
	mov.u32 	%r319, %r326;
$L__BB1_5:
	mul.wide.u32 	%rd13, %r319, 4;
	add.s64 	%rd14, %rd2, %rd13;
	ld.global.u32 	%r10, [%rd14+4];
	shl.b32 	%r11, %r319, 5;
	mov.b32 	%r325, 0;
$L__BB1_6:
	.pragma "nounroll";
	shr.u32 	%r196, %r10, %r325;
	and.b32  	%r197, %r196, 1;
	setp.eq.b32 	%p3, %r197, 1;
	not.pred 	%p4, %p3;
	add.s32 	%r198, %r11, %r325;
	mul.lo.s32 	%r199, %r198, 5;
	mul.wide.u32 	%rd15, %r199, 4;
	add.s64 	%rd6, %rd5, %rd15;
	@%p4 bra 	$L__BB1_8;
	ld.global.u32 	%r200, [%rd6];
	xor.b32  	%r330, %r330, %r200;
	ld.global.u32 	%r201, [%rd6+4];
	xor.b32  	%r329, %r329, %r201;
	ld.global.u32 	%r202, [%rd6+8];
	xor.b32  	%r328, %r328, %r202;
	ld.global.u32 	%r203, [%rd6+12];
	xor.b32  	%r327, %r327, %r203;
	ld.global.u32 	%r204, [%rd6+16];
	xor.b32  	%r326, %r326, %r204;
$L__BB1_8:
	and.b32  	%r206, %r196, 2;
	setp.eq.s32 	%p5, %r206, 0;
	@%p5 bra 	$L__BB1_10;
	ld.global.u32 	%r207, [%rd6+20];
	xor.b32  	%r330, %r330, %r207;
	ld.global.u32 	%r208, [%rd6+24];
	xor.b32  	%r329, %r329, %r208;
	ld.global.u32 	%r209, [%rd6+28];
	xor.b32  	%r328, %r328, %r209;
	ld.global.u32 	%r210, [%rd6+32];
	xor.b32  	%r327, %r327, %r210;
	ld.global.u32 	%r211, [%rd6+36];
	xor.b32  	%r326, %r326, %r211;
$L__BB1_10:
	and.b32  	%r213, %r196, 4;
	setp.eq.s32 	%p6, %r213, 0;
	@%p6 bra 	$L__BB1_12;
	ld.global.u32 	%r214, [%rd6+40];
	xor.b32  	%r330, %r330, %r214;
	ld.global.u32 	%r215, [%rd6+44];
	xor.b32  	%r329, %r329, %r215;
	ld.global.u32 	%r216, [%rd6+48];
	xor.b32  	%r328, %r328, %r216;
	ld.global.u32 	%r217, [%rd6+52];
	xor.b32  	%r327, %r327, %r217;
	ld.global.u32 	%r218, [%rd6+56];
	xor.b32  	%r326, %r326, %r218;
$L__BB1_12:
	and.b32  	%r220, %r196, 8;
	setp.eq.s32 	%p7, %r220, 0;
	@%p7 bra 	$L__BB1_14;
	ld.global.u32 	%r221, [%rd6+60];
	xor.b32  	%r330, %r330, %r221;
	ld.global.u32 	%r222, [%rd6+64];
	xor.b32  	%r329, %r329, %r222;
	ld.global.u32 	%r223, [%rd6+68];
	xor.b32  	%r328, %r328, %r223;
	ld.global.u32 	%r224, [%rd6+72];
	xor.b32  	%r327, %r327, %r224;
	ld.global.u32 	%r225, [%rd6+76];
	xor.b32  	%r326, %r326, %r225;
$L__BB1_14:
	and.b32  	%r227, %r196, 16;
	setp.eq.s32 	%p8, %r227, 0;
	@%p8 bra 	$L__BB1_16;
	ld.global.u32 	%r228, [%rd6+80];
	xor.b32  	%r330, %r330, %r228;
	ld.global.u32 	%r229, [%rd6+84];
	xor.b32  	%r329, %r329, %r229;
	ld.global.u32 	%r230, [%rd6+88];
	xor.b32  	%r328, %r328, %r230;
	ld.global.u32 	%r231, [%rd6+92];
	xor.b32  	%r327, %r327, %r231;
	ld.global.u32 	%r232, [%rd6+96];
	xor.b32  	%r326, %r326, %r232;
$L__BB1_16:
	and.b32  	%r234, %r196, 32;
	setp.eq.s32 	%p9, %r234, 0;
	@%p9 bra 	$L__BB1_18;
	ld.global.u32 	%r235, [%rd6+100];
	xor.b32  	%r330, %r330, %r235;
	ld.global.u32 	%r236, [%rd6+104];
	xor.b32  	%r329, %r329, %r236;
	ld.global.u32 	%r237, [%rd6+108];
	xor.b32  	%r328, %r328, %r237;
	ld.global.u32 	%r238, [%rd6+112];
	xor.b32  	%r327, %r327, %r238;
	ld.global.u32 	%r239, [%rd6+116];
	xor.b32  	%r326, %r326, %r239;
$L__BB1_18:
	and.b32  	%r241, %r196, 64;
	setp.eq.s32 	%p10, %r241, 0;
	@%p10 bra 	$L__BB1_20;
	ld.global.u32 	%r242, [%rd6+120];
	xor.b32  	%r330, %r330, %r242;
	ld.global.u32 	%r243, [%rd6+124];
	xor.b32  	%r329, %r329, %r243;
	ld.global.u32 	%r244, [%rd6+128];
	xor.b32  	%r328, %r328, %r244;
	ld.global.u32 	%r245, [%rd6+132];
	xor.b32  	%r327, %r327, %r245;
	ld.global.u32 	%r246, [%rd6+136];
	xor.b32  	%r326, %r326, %r246;
$L__BB1_20:
	and.b32  	%r248, %r196, 128;
	setp.eq.s32 	%p11, %r248, 0;
	@%p11 bra 	$L__BB1_22;
	ld.global.u32 	%r249, [%rd6+140];
	xor.b32  	%r330, %r330, %r249;
	ld.global.u32 	%r250, [%rd6+144];
	xor.b32  	%r329, %r329, %r250;
	ld.global.u32 	%r251, [%rd6+148];
	xor.b32  	%r328, %r328, %r251;
	ld.global.u32 	%r252, [%rd6+152];
	xor.b32  	%r327, %r327, %r252;
	ld.global.u32 	%r253, [%rd6+156];
	xor.b32  	%r326, %r326, %r253;
$L__BB1_22:
	and.b32  	%r255, %r196, 256;
	setp.eq.s32 	%p12, %r255, 0;
	@%p12 bra 	$L__BB1_24;
	ld.global.u32 	%r256, [%rd6+160];
	xor.b32  	%r330, %r330, %r256;
	ld.global.u32 	%r257, [%rd6+164];
	xor.b32  	%r329, %r329, %r257;
	ld.global.u32 	%r258, [%rd6+168];
	xor.b32  	%r328, %r328, %r258;
	ld.global.u32 	%r259, [%rd6+172];
	xor.b32  	%r327, %r327, %r259;
	ld.global.u32 	%r260, [%rd6+176];
	xor.b32  	%r326, %r326, %r260;
$L__BB1_24:
	and.b32  	%r262, %r196, 512;
	setp.eq.s32 	%p13, %r262, 0;
	@%p13 bra 	$L__BB1_26;
	ld.global.u32 	%r263, [%rd6+180];
	xor.b32  	%r330, %r330, %r263;
	ld.global.u32 	%r264, [%rd6+184];
	xor.b32  	%r329, %r329, %r264;
	ld.global.u32 	%r265, [%rd6+188];
	xor.b32  	%r328, %r328, %r265;
	ld.global.u32 	%r266, [%rd6+192];
	xor.b32  	%r327, %r327, %r266;
	ld.global.u32 	%r267, [%rd6+196];
	xor.b32  	%r326, %r326, %r267;
$L__BB1_26:
	and.b32  	%r269, %r196, 1024;
	setp.eq.s32 	%p14, %r269, 0;
	@%p14 bra 	$L__BB1_28;
	ld.global.u32 	%r270, [%rd6+200];
	xor.b32  	%r330, %r330, %r270;
	ld.global.u32 	%r271, [%rd6+204];
	xor.b32  	%r329, %r329, %r271;
	ld.global.u32 	%r272, [%rd6+208];
	xor.b32  	%r328, %r328, %r272;
	ld.global.u32 	%r273, [%rd6+212];
	xor.b32  	%r327, %r327, %r273;
	ld.global.u32 	%r274, [%rd6+216];
	xor.b32  	%r326, %r326, %r274;
$L__BB1_28:
	and.b32  	%r276, %r196, 2048;
	setp.eq.s32 	%p15, %r276, 0;
	@%p15 bra 	$L__BB1_30;
	ld.global.u32 	%r277, [%rd6+220];
	xor.b32  	%r330, %r330, %r277;
	ld.global.u32 	%r278, [%rd6+224];
	xor.b32  	%r329, %r329, %r278;
	ld.global.u32 	%r279, [%rd6+228];
	xor.b32  	%r328, %r328, %r279;
	ld.global.u32 	%r280, [%rd6+232];
	xor.b32  	%r327, %r327, %r280;
	ld.global.u32 	%r281, [%rd6+236];
	xor.b32  	%r326, %r326, %r281;
$L__BB1_30:
	and.b32  	%r283, %r196, 4096;
	setp.eq.s32 	%p16, %r283, 0;
	@%p16 bra 	$L__BB1_32;
	ld.global.u32 	%r284, [%rd6+240];
	xor.b32  	%r330, %r330, %r284;
	ld.global.u32 	%r285, [%rd6+244];
	xor.b32  	%r329, %r329, %r285;
	ld.global.u32 	%r286, [%rd6+248];
	xor.b32  	%r328, %r328, %r286;
	ld.global.u32 	%r287, [%rd6+252];
	xor.b32  	%r327, %r327, %r287;
	ld.global.u32 	%r288, [%rd6+256];
	xor.b32  	%r326, %r326, %r288;
$L__BB1_32:
	and.b32  	%r290, %r196, 8192;
	setp.eq.s32 	%p17, %r290, 0;
	@%p17 bra 	$L__BB1_34;
	ld.global.u32 	%r291, [%rd6+260];
	xor.b32  	%r330, %r330, %r291;
	ld.global.u32 	%r292, [%rd6+264];
	xor.b32  	%r329, %r329, %r292;
	ld.global.u32 	%r293, [%rd6+268];
	xor.b32  	%r328, %r328, %r293;
	ld.global.u32 	%r294, [%rd6+272];
	xor.b32  	%r327, %r327, %r294;
	ld.global.u32 	%r295, [%rd6+276];
	xor.b32  	%r326, %r326, %r295;
$L__BB1_34:
	and.b32  	%r297, %r196, 16384;
	setp.eq.s32 	%p18, %r297, 0;
	@%p18 bra 	$L__BB1_36;
	ld.global.u32 	%r298, [%rd6+280];
	xor.b32  	%r330, %r330, %r298;
	ld.global.u32 	%r299, [%rd6+284];
	xor.b32  	%r329, %r329, %r299;
	ld.global.u32 	%r300, [%rd6+288];
	xor.b32  	%r328, %r328, %r300;
	ld.global.u32 	%r301, [%rd6+292];
	xor.b32  	%r327, %r327, %r301;
	ld.global.u32 	%r302, [%rd6+296];
	xor.b32  	%r326, %r326, %r302;
$L__BB1_36:
	and.b32  	%r304, %r196, 32768;
	setp.eq.s32 	%p19, %r304, 0;
	@%p19 bra 	$L__BB1_38;
	ld.global.u32 	%r305, [%rd6+300];
	xor.b32  	%r330, %r330, %r305;
	ld.global.u32 	%r306, [%rd6+304];
	xor.b32  	%r329, %r329, %r306;
	ld.global.u32 	%r307, [%rd6+308];
	xor.b32  	%r328, %r328, %r307;
	ld.global.u32 	%r308, [%rd6+312];
	xor.b32  	%r327, %r327, %r308;
	ld.global.u32 	%r309, [%rd6+316];
	xor.b32  	%r326, %r326, %r309;
$L__BB1_38:
	add.s32 	%r325, %r325, 16;
	setp.ne.s32 	%p20, %r325, 32;
	@%p20 bra 	$L__BB1_6;
	mad.lo.s32 	%r310, %r319, -31, %r11;
	add.s32 	%r319, %r310, 1;
	setp.ne.s32 	%p21, %r319, 5;
	@%p21 bra 	$L__BB1_5;
	st.global.u32 	[%rd2+4], %r330;
	st.global.u32 	[%rd2+8], %r329;
	st.global.u32 	[%rd2+12], %r328;
	st.global.u32 	[%rd2+16], %r327;
	st.global.u32 	[%rd2+20], %r326;
	add.s32 	%r313, %r313, 1;
	setp.lt.u32 	%p22, %r313, %r2;
	@%p22 bra 	$L__BB1_4;
$L__BB1_41:
	shr.u64 	%rd7, %rd17, 2;
	add.s32 	%r312, %r312, 1;
	setp.gt.u64 	%p23, %rd17, 3;
	mov.u64 	%rd17, %rd7;
	@%p23 bra 	$L__BB1_2;
$L__BB1_42:
	mov.b32 	%r311, 0;
	st.global.v2.u32 	[%rd2+24], {%r311, %r311};
	st.global.u32 	[%rd2+32], %r311;
	mov.b64 	%rd16, 0;
	st.global.u64 	[%rd2+40], %rd16;
	ret;

}


// ===== COMPILED SASS (sm_100) =====

	.target	sm_100

	.elftype	@"ET_EXEC"


//--------------------- .note.nv.tkinfo           --------------------------
	.section	.note.nv.tkinfo,"",@"SHT_NOTE"
	.sectionflags	@"SHF_NOTE_NV_TKINFO"
	.tkinfo
        /*0018*/ 	.word	0x00000002
        /*0030*/ 	.string	""
        /*0030*/ 	.string	"ptxas"
        /*0030*/ 	.string	"Cuda compilation tools, release 13.0, V13.0.88"
        /*0030*/ 	.string	"Build cuda_13.0.r13.0/compiler.36424714_0"
        /*0030*/ 	.string	"-arch sm_100 -m 64 "



//--------------------- .note.nv.cuinfo           --------------------------
	.section	.note.nv.cuinfo,"",@"SHT_NOTE"
	.sectionflags	@"SHF_NOTE_NV_CUINFO"
        /*0018*/ 	.short	0x0002
        /*001a*/ 	.short	0x0064
        /*001c*/ 	.short	0x0082
	.zero		2


//--------------------- .nv.info                  --------------------------
	.section	.nv.info,"",@"SHT_CUDA_INFO"
	.align	4


	//----- nvinfo : EIATTR_REGCOUNT
	.align		4
        /*0000*/ 	.byte	0x04, 0x2f
        /*0002*/ 	.short	(.L_11 - .L_10)
	.align		4
.L_10:
        /*0004*/ 	.word	index@(_Z9gInitDataP6float2P17curandStateXORWOW)
        /*0008*/ 	.word	0x0000001f


	//----- nvinfo : EIATTR_FRAME_SIZE
	.align		4
.L_11:
        /*000c*/ 	.byte	0x04, 0x11
        /*000e*/ 	.short	(.L_13 - .L_12)
	.align		4
.L_12:
        /*0010*/ 	.word	index@(_Z9gInitDataP6float2P17curandStateXORWOW)
        /*0014*/ 	.word	0x00000000


	//----- nvinfo : EIATTR_REGCOUNT
	.align		4
.L_13:
        /*0018*/ 	.byte	0x04, 0x2f
        /*001a*/ 	.short	(.L_15 - .L_14)
	.align		4
.L_14:
        /*001c*/ 	.word	index@(_Z10init_stuffP17curandStateXORWOW)
        /*0020*/ 	.word	0x0000001f


	//----- nvinfo : EIATTR_FRAME_SIZE
	.align		4
.L_15:
        /*0024*/ 	.byte	0x04, 0x11
        /*0026*/ 	.short	(.L_17 - .L_16)
	.align		4
.L_16:
        /*0028*/ 	.word	index@(_Z10init_stuffP17curandStateXORWOW)
        /*002c*/ 	.word	0x00000000


	//----- nvinfo : EIATTR_MIN_STACK_SIZE
	.align		4
.L_17:
        /*0030*/ 	.byte	0x04, 0x12
        /*0032*/ 	.short	(.L_19 - .L_18)
	.align		4
.L_18:
        /*0034*/ 	.word	index@(_Z10init_stuffP17curandStateXORWOW)
        /*0038*/ 	.word	0x00000000


	//----- nvinfo : EIATTR_MIN_STACK_SIZE
	.align		4
.L_19:
        /*003c*/ 	.byte	0x04, 0x12
        /*003e*/ 	.short	(.L_21 - .L_20)
	.align		4
.L_20:
        /*0040*/ 	.word	index@(_Z9gInitDataP6float2P17curandStateXORWOW)
        /*0044*/ 	.word	0x00000000
.L_21:


//--------------------- .nv.compat                --------------------------
	.section	.nv.compat,"",@"SHT_CUDA_COMPAT_INFO"
	.align	4
        /*0000*/ 	.byte	0x02, 0x09, 0x00, 0x00, 0x02, 0x02, 0x01, 0x00, 0x02, 0x05, 0x05, 0x00, 0x03, 0x07, 0x01, 0x01
        /*0010*/ 	.byte	0x02, 0x03, 0x00, 0x00, 0x02, 0x06, 0x01, 0x00, 0x04, 0x0b, 0x08, 0x00, 0x01, 0x00, 0x00, 0x00
        /*0020*/ 	.byte	0x00, 0x00, 0x00, 0x00


//--------------------- .nv.info._Z10init_stuffP17curandStateXORWOW --------------------------
	.section	.nv.info._Z10init_stuffP17curandStateXORWOW,"",@"SHT_CUDA_INFO"
	.sectionflags	@""
	.align	4


	//----- nvinfo : EIATTR_CUDA_API_VERSION
	.align		4
        /*0000*/ 	.byte	0x04, 0x37
        /*0002*/ 	.short	(.L_23 - .L_22)
.L_22:
        /*0004*/ 	.word	0x00000082


	//----- nvinfo : EIATTR_KPARAM_INFO
	.align		4
.L_23:
        /*0008*/ 	.byte	0x04, 0x17
        /*000a*/ 	.short	(.L_25 - .L_24)
.L_24:
        /*000c*/ 	.word	0x00000000
        /*0010*/ 	.short	0x0000
        /*0012*/ 	.short	0x0000
        /*0014*/ 	.byte	0x00, 0xf5, 0x21, 0x00


	//----- nvinfo : EIATTR_SPARSE_MMA_MASK
	.align		4
.L_25:
        /*0018*/ 	.byte	0x03, 0x50
        /*001a*/ 	.short	0x0000


	//----- nvinfo : EIATTR_MAXREG_COUNT
	.align		4
        /*001c*/ 	.byte	0x03, 0x1b
        /*001e*/ 	.short	0x00ff


	//----- nvinfo : EIATTR_MERCURY_ISA_VERSION
	.align		4
        /*0020*/ 	.byte	0x03, 0x5f
        /*0022*/ 	.short	0x0101


	//----- nvinfo : EIATTR_VRC_CTA_INIT_COUNT
	.align		4
        /*0024*/ 	.byte	0x02, 0x4a
	.zero		1
	.zero		1


	//----- nvinfo : EIATTR_EXIT_INSTR_OFFSETS
	.align		4
        /*0028*/ 	.byte	0x04, 0x1c
        /*002a*/ 	.short	(.L_27 - .L_26)


	//   ....[0]....
.L_26:
        /*002c*/ 	.word	0x00000e80


	//----- nvinfo : EIATTR_CRS_STACK_SIZE
	.align		4
.L_27:
        /*0030*/ 	.byte	0x04, 0x1e
        /*0032*/ 	.short	(.L_29 - .L_28)
.L_28:
        /*0034*/ 	.word	0x00000000


	//----- nvinfo : EIATTR_CBANK_PARAM_SIZE
	.align		4
.L_29:
        /*0038*/ 	.byte	0x03, 0x19
        /*003a*/ 	.short	0x0008


	//----- nvinfo : EIATTR_PARAM_CBANK
	.align		4
        /*003c*/ 	.byte	0x04, 0x0a
        /*003e*/ 	.short	(.L_31 - .L_30)
	.align		4
.L_30:
        /*0040*/ 	.word	index@(.nv.constant0._Z10init_stuffP17curandStateXORWOW)
        /*0044*/ 	.short	0x0380
        /*0046*/ 	.short	0x0008


	//----- nvinfo : EIATTR_SW_WAR
	.align		4
.L_31:
        /*0048*/ 	.byte	0x04, 0x36
        /*004a*/ 	.short	(.L_33 - .L_32)
.L_32:
        /*004c*/ 	.word	0x00000008
.L_33:


//--------------------- .nv.info._Z9gInitDataP6float2P17curandStateXORWOW --------------------------
	.section	.nv.info._Z9gInitDataP6float2P17curandStateXORWOW,"",@"SHT_CUDA_INFO"
	.sectionflags	@""
	.align	4


	//----- nvinfo : EIATTR_CUDA_API_VERSION
	.align		4
        /*0000*/ 	.byte	0x04, 0x37
        /*0002*/ 	.short	(.L_35 - .L_34)
.L_34:
        /*0004*/ 	.word	0x00000082


	//----- nvinfo : EIATTR_KPARAM_INFO
	.align		4
.L_35:
        /*0008*/ 	.byte	0x04, 0x17
        /*000a*/ 	.short	(.L_37 - .L_36)
.L_36:
        /*000c*/ 	.word	0x00000000
        /*0010*/ 	.short	0x0001
        /*0012*/ 	.short	0x0008
        /*0014*/ 	.byte	0x00, 0xf5, 0x21, 0x00


	//----- nvinfo : EIATTR_KPARAM_INFO
	.align		4
.L_37:
        /*0018*/ 	.byte	0x04, 0x17
        /*001a*/ 	.short	(.L_39 - .L_38)
.L_38:
        /*001c*/ 	.word	0x00000000
        /*0020*/ 	.short	0x0000
        /*0022*/ 	.short	0x0000
        /*0024*/ 	.byte	0x00, 0xf5, 0x21, 0x00


	//----- nvinfo : EIATTR_SPARSE_MMA_MASK
	.align		4
.L_39:
        /*0028*/ 	.byte	0x03, 0x50
        /*002a*/ 	.short	0x0000


	//----- nvinfo : EIATTR_MAXREG_COUNT
	.align		4
        /*002c*/ 	.byte	0x03, 0x1b
        /*002e*/ 	.short	0x00ff


	//----- nvinfo : EIATTR_MERCURY_ISA_VERSION
	.align		4
        /*0030*/ 	.byte	0x03, 0x5f
        /*0032*/ 	.short	0x0101


	//----- nvinfo : EIATTR_VRC_CTA_INIT_COUNT
	.align		4
        /*0034*/ 	.byte	0x02, 0x4a
	.zero		1
	.zero		1


	//----- nvinfo : EIATTR_EXIT_INSTR_OFFSETS
	.align		4
        /*0038*/ 	.byte	0x04, 0x1c
        /*003a*/ 	.short	(.L_41 - .L_40)


	//   ....[0]....
.L_40:
        /*003c*/ 	.word	0x00001330


	//----- nvinfo : EIATTR_CRS_STACK_SIZE
	.align		4
.L_41:
        /*0040*/ 	.byte	0x04, 0x1e
        /*0042*/ 	.short	(.L_43 - .L_42)
.L_42:
        /*0044*/ 	.word	0x00000000


	//----- nvinfo : EIATTR_CBANK_PARAM_SIZE
	.align		4
.L_43:
        /*0048*/ 	.byte	0x03, 0x19
        /*004a*/ 	.short	0x0010


	//----- nvinfo : EIATTR_PARAM_CBANK
	.align		4
        /*004c*/ 	.byte	0x04, 0x0a
        /*004e*/ 	.short	(.L_45 - .L_44)
	.align		4
.L_44:
        /*0050*/ 	.word	index@(.nv.constant0._Z9gInitDataP6float2P17curandStateXORWOW)
        /*0054*/ 	.short	0x0380
        /*0056*/ 	.short	0x0010


	//----- nvinfo : EIATTR_SW_WAR
	.align		4
.L_45:
        /*0058*/ 	.byte	0x04, 0x36
        /*005a*/ 	.short	(.L_47 - .L_46)
.L_46:
        /*005c*/ 	.word	0x00000008
.L_47:


//--------------------- .nv.callgraph             --------------------------
	.section	.nv.callgraph,"",@"SHT_CUDA_CALLGRAPH"
	.align	4
	.sectionentsize	8
	.align		4
        /*0000*/ 	.word	0x00000000
	.align		4
        /*0004*/ 	.word	0xffffffff
	.align		4
        /*0008*/ 	.word	0x00000000
	.align		4
        /*000c*/ 	.word	0xfffffffe
	.align		4
        /*0010*/ 	.word	0x00000000
	.align		4
        /*0014*/ 	.word	0xfffffffd
	.align		4
        /*0018*/ 	.word	0x00000000
	.align		4
        /*001c*/ 	.word	0xfffffffc


//--------------------- .nv.constant4             --------------------------
	.section	.nv.constant4,"a",@progbits
	.align	8
	.align		8
.nv.constant4:
        /*0000*/ 	.dword	precalc_xorwow_matrix
	.align		8
        /*0008*/ 	.dword	precalc_xorwow_offset_matrix
	.align		8
        /*0010*/ 	.dword	mrg32k3aM1
	.align		8
        /*0018*/ 	.dword	mrg32k3aM2
	.align		8
        /*0020*/ 	.dword	mrg32k3aM1SubSeq
	.align		8
        /*0028*/ 	.dword	mrg32k3aM2SubSeq
	.align		8
        /*0030*/ 	.dword	mrg32k3aM1Seq
	.align		8
        /*0038*/ 	.dword	mrg32k3aM2Seq
	.align		8
        /*0040*/ 	.dword	__cudart_i2opi_f


//--------------------- .nv.constant3             --------------------------
	.section	.nv.constant3,"a",@progbits
	.align	8
.nv.constant3:
	.type		__cr_lgamma_table,@object
	.size		__cr_lgamma_table,(.L_8 - __cr_lgamma_table)
__cr_lgamma_table:
        /*0000*/ 	.byte	0x00, 0x00, 0x00, 0x00, 0x00, 0x00, 0x00, 0x00, 0x00, 0x00, 0x00, 0x00, 0x00, 0x00, 0x00, 0x00
        /*0010*/ 	.byte	0xef, 0x39, 0xfa, 0xfe, 0x42, 0x2e, 0xe6, 0x3f, 0x02, 0x20, 0x2a, 0xfa, 0x0b, 0xab, 0xfc, 0x3f
        /*0020*/ 	.byte	0xf9, 0x2c, 0x92, 0x7c, 0xa7, 0x6c, 0x09, 0x40, 0xc9, 0x79, 0x44, 0x3c, 0x64, 0x26, 0x13, 0x40
        /*0030*/ 	.byte	0xca, 0x01, 0xcf, 0x3a, 0x27, 0x51, 0x1a, 0x40, 0x30, 0xcc, 0x2d, 0xf3, 0xe1, 0x0c, 0x21, 0x40
        /*0040*/ 	.byte	0x0d, 0xb7, 0xfc, 0x82, 0x8e, 0x35, 0x25, 0x40
.L_8:


//--------------------- .text._Z10init_stuffP17curandStateXORWOW --------------------------
	.section	.text._Z10init_stuffP17curandStateXORWOW,"ax",@progbits
	.align	128
        .global         _Z10init_stuffP17curandStateXORWOW
        .type           _Z10init_stuffP17curandStateXORWOW,@function
        .size           _Z10init_stuffP17curandStateXORWOW,(.L_x_20 - _Z10init_stuffP17curandStateXORWOW)
        .other          _Z10init_stuffP17curandStateXORWOW,@"STO_CUDA_ENTRY STV_DEFAULT"
_Z10init_stuffP17curandStateXORWOW:
.text._Z10init_stuffP17curandStateXORWOW:
[----:B------:R-:W-:Y:S01]  /*0000*/  LDC R1, c[0x0][0x37c] ;  /* 0x0000df00ff017b82 */ /* 0x000fe20000000800 */
[----:B------:R-:W0:Y:S07]  /*0010*/  S2R R13, SR_TID.X ;  /* 0x00000000000d7919 */ /* 0x000e2e0000002100 */
[----:B------:R-:W0:Y:S01]  /*0020*/  S2UR UR6, SR_CTAID.X ;  /* 0x00000000000679c3 */ /* 0x000e220000002500 */
[----:B------:R-:W1:Y:S01]  /*0030*/  LDCU.64 UR4, c[0x0][0x358] ;  /* 0x00006b00ff0477ac */ /* 0x000e620008000a00 */
[----:B------:R-:W-:Y:S01]  /*0040*/  IMAD.MOV.U32 R2, RZ, RZ, -0x521c20b8 ;  /* 0xade3df48ff027424 */ /* 0x000fe200078e00ff */
[----:B------:R-:W-:Y:S01]  /*0050*/  BSSY.RECONVERGENT B0, `(.L_x_0) ;  /* 0x00000df000007945 */ /* 0x000fe20003800200 */
[----:B------:R-:W-:-:S02]  /*0060*/  IMAD.MOV.U32 R3, RZ, RZ, -0x24b72fbb ;  /* 0xdb48d045ff037424 */ /* 0x000fc400078e00ff */
[----:B------:R-:W-:Y:S02]  /*0070*/  IMAD.MOV.U32 R4, RZ, RZ, -0x3988a92b ;  /* 0xc67756d5ff047424 */ /* 0x000fe400078e00ff */
[----:B------:R-:W0:Y:S01]  /*0080*/  LDC R0, c[0x0][0x360] ;  /* 0x0000d800ff007b82 */ /* 0x000e220000000800 */
[----:B------:R-:W-:Y:S02]  /*0090*/  IMAD.MOV.U32 R5, RZ, RZ, -0x75bd8fc ;  /* 0xf8a42704ff057424 */ /* 0x000fe400078e00ff */
[----:B------:R-:W-:Y:S02]  /*00a0*/  IMAD.MOV.U32 R8, RZ, RZ, -0x23270784 ;  /* 0xdcd8f87cff087424 */ /* 0x000fe400078e00ff */
[----:B------:R-:W-:-:S03]  /*00b0*/  IMAD.MOV.U32 R9, RZ, RZ, -0x2bbabdb7 ;  /* 0xd4454249ff097424 */ /* 0x000fc600078e00ff */
[----:B------:R-:W2:Y:S01]  /*00c0*/  LDC.64 R6, c[0x0][0x380] ;  /* 0x0000e000ff067b82 */ /* 0x000ea20000000a00 */
[----:B0-----:R-:W-:-:S05]  /*00d0*/  IMAD R13, R0, UR6, R13 ;  /* 0x00000006000d7c24 */ /* 0x001fca000f8e020d */
[C---:B------:R-:W-:Y:S01]  /*00e0*/  ISETP.NE.AND P0, PT, R13.reuse, RZ, PT ;  /* 0x000000ff0d00720c */ /* 0x040fe20003f05270 */
[----:B--2---:R-:W-:-:S05]  /*00f0*/  IMAD.WIDE R6, R13, 0x30, R6 ;  /* 0x000000300d067825 */ /* 0x004fca00078e0206 */
[----:B-1----:R0:W-:Y:S04]  /*0100*/  STG.E.64 desc[UR4][R6.64], R2 ;  /* 0x0000000206007986 */ /* 0x0021e8000c101b04 */
[----:B------:R0:W-:Y:S04]  /*0110*/  STG.E.64 desc[UR4][R6.64+0x8], R4 ;  /* 0x0000080406007986 */ /* 0x0001e8000c101b04 */
[----:B------:R0:W-:Y:S01]  /*0120*/  STG.E.64 desc[UR4][R6.64+0x10], R8 ;  /* 0x0000100806007986 */ /* 0x0001e2000c101b04 */
[----:B------:R-:W-:Y:S05]  /*0130*/  @!P0 BRA `(.L_x_1) ;  /* 0x0000000c00408947 */ /* 0x000fea0003800000 */
[----:B------:R-:W-:Y:S01]  /*0140*/  SHF.R.S32.HI R0, RZ, 0x1f, R13 ;  /* 0x0000001fff007819 */ /* 0x000fe2000001140d */
[----:B------:R-:W-:-:S07]  /*0150*/  IMAD.MOV.U32 R12, RZ, RZ, RZ ;  /* 0x000000ffff0c7224 */ /* 0x000fce00078e00ff */
.L_x_7:
[----:B0-----:R-:W-:Y:S01]  /*0160*/  LOP3.LUT R2, R13, 0x3, RZ, 0xc0, !PT ;  /* 0x000000030d027812 */ /* 0x001fe200078ec0ff */
[----:B------:R-:W-:Y:S03]  /*0170*/  BSSY.RECONVERGENT B1, `(.L_x_2) ;  /* 0x00000c6000017945 */ /* 0x000fe60003800200 */
[----:B------:R-:W-:-:S04]  /*0180*/  ISETP.NE.U32.AND P0, PT, R2, RZ, PT ;  /* 0x000000ff0200720c */ /* 0x000fc80003f05070 */
[----:B------:R-:W-:-:S13]  /*0190*/  ISETP.NE.AND.EX P0, PT, RZ, RZ, PT, P0 ;  /* 0x000000ffff00720c */ /* 0x000fda0003f05300 */
[----:B------:R-:W-:Y:S05]  /*01a0*/  @!P0 BRA `(.L_x_3) ;  /* 0x0000000c00088947 */ /* 0x000fea0003800000 */
[----:B------:R-:W0:Y:S01]  /*01b0*/  LDC.64 R8, c[0x4][RZ] ;  /* 0x01000000ff087b82 */ /* 0x000e220000000a00 */
[----:B------:R-:W-:Y:S02]  /*01c0*/  IMAD.MOV.U32 R14, RZ, RZ, RZ ;  /* 0x000000ffff0e7224 */ /* 0x000fe400078e00ff */
[----:B0-----:R-:W-:-:S07]  /*01d0*/  IMAD.WIDE.U32 R8, R12, 0xc80, R8 ;  /* 0x00000c800c087825 */ /* 0x001fce00078e0008 */
.L_x_6:
[----:B0-----:R-:W-:Y:S01]  /*01e0*/  IMAD.MOV.U32 R15, RZ, RZ, RZ ;  /* 0x000000ffff0f7224 */ /* 0x001fe200078e00ff */
[----:B------:R-:W-:Y:S01]  /*01f0*/  CS2R R2, SRZ ;  /* 0x0000000000027805 */ /* 0x000fe2000001ff00 */
[----:B------:R-:W-:Y:S01]  /*0200*/  IMAD.MOV.U32 R17, RZ, RZ, RZ ;  /* 0x000000ffff117224 */ /* 0x000fe200078e00ff */
[----:B------:R-:W-:-:S07]  /*0210*/  CS2R R4, SRZ ;  /* 0x0000000000047805 */ /* 0x000fce000001ff00 */
.L_x_5:
[----:B------:R-:W-:-:S05]  /*0220*/  IMAD.WIDE.U32 R10, R17, 0x4, R6 ;  /* 0x00000004110a7825 */ /* 0x000fca00078e0006 */
[----:B------:R0:W5:Y:S01]  /*0230*/  LDG.E R16, desc[UR4][R10.64+0x4] ;  /* 0x000004040a107981 */ /* 0x000162000c1e1900 */
[----:B------:R-:W-:-:S07]  /*0240*/  IMAD.MOV.U32 R19, RZ, RZ, RZ ;  /* 0x000000ffff137224 */ /* 0x000fce00078e00ff */
.L_x_4:
[----:B-----5:R-:W-:Y:S01]  /*0250*/  SHF.R.U32.HI R24, RZ, R19, R16 ;  /* 0x00000013ff187219 */ /* 0x020fe20000011610 */
[----:B0-----:R-:W-:-:S03]  /*0260*/  IMAD.SHL.U32 R10, R17, 0x20, RZ ;  /* 0x00000020110a7824 */ /* 0x001fc600078e00ff */
[----:B------:R-:W-:Y:S01]  /*0270*/  LOP3.LUT R11, R24, 0x1, RZ, 0xc0, !PT ;  /* 0x00000001180b7812 */ /* 0x000fe200078ec0ff */
[----:B------:R-:W-:-:S03]  /*0280*/  IMAD.IADD R10, R10, 0x1, R19 ;  /* 0x000000010a0a7824 */ /* 0x000fc600078e0213 */
[----:B------:R-:W-:Y:S01]  /*0290*/  ISETP.NE.U32.AND P0, PT, R11, 0x1, PT ;  /* 0x000000010b00780c */ /* 0x000fe20003f05070 */
[----:B------:R-:W-:-:S03]  /*02a0*/  IMAD R11, R10, 0x5, RZ ;  /* 0x000000050a0b7824 */ /* 0x000fc600078e02ff */
[----:B------:R-:W-:Y:S01]  /*02b0*/  R2P PR, R24, 0x7e ;  /* 0x0000007e18007804 */ /* 0x000fe20000000000 */
[----:B------:R-:W-:-:S08]  /*02c0*/  IMAD.WIDE.U32 R10, R11, 0x4, R8 ;  /* 0x000000040b0a7825 */ /* 0x000fd000078e0008 */
[----:B------:R-:W2:Y:S04]  /*02d0*/  @!P0 LDG.E R18, desc[UR4][R10.64] ;  /* 0x000000040a128981 */ /* 0x000ea8000c1e1900 */
[----:B------:R-:W3:Y:S04]  /*02e0*/  @!P0 LDG.E R20, desc[UR4][R10.64+0x10] ;  /* 0x000010040a148981 */ /* 0x000ee8000c1e1900 */
[----:B------:R-:W4:Y:S04]  /*02f0*/  @P1 LDG.E R22, desc[UR4][R10.64+0x14] ;  /* 0x000014040a161981 */ /* 0x000f28000c1e1900 */
[----:B------:R-:W4:Y:S04]  /*0300*/  @P2 LDG.E R26, desc[UR4][R10.64+0x28] ;  /* 0x000028040a1a2981 */ /* 0x000f28000c1e1900 */
[----:B------:R-:W4:Y:S04]  /*0310*/  @!P0 LDG.E R21, desc[UR4][R10.64+0x4] ;  /* 0x000004040a158981 */ /* 0x000f28000c1e1900 */
[----:B------:R-:W4:Y:S04]  /*0320*/  @!P0 LDG.E R23, desc[UR4][R10.64+0xc] ;  /* 0x00000c040a178981 */ /* 0x000f28000c1e1900 */
[----:B------:R-:W4:Y:S04]  /*0330*/  @P1 LDG.E R25, desc[UR4][R10.64+0x18] ;  /* 0x000018040a191981 */ /* 0x000f28000c1e1900 */
[----:B------:R-:W4:Y:S04]  /*0340*/  @P3 LDG.E R28, desc[UR4][R10.64+0x3c] ;  /* 0x00003c040a1c3981 */ /* 0x000f28000c1e1900 */
[----:B------:R-:W4:Y:S01]  /*0350*/  @P6 LDG.E R27, desc[UR4][R10.64+0x7c] ;  /* 0x00007c040a1b6981 */ /* 0x000f22000c1e1900 */
[----:B--2---:R-:W-:-:S03]  /*0360*/  @!P0 LOP3.LUT R15, R15, R18, RZ, 0x3c, !PT ;  /* 0x000000120f0f8212 */ /* 0x004fc600078e3cff */
[----:B------:R-:W2:Y:S01]  /*0370*/  @!P0 LDG.E R18, desc[UR4][R10.64+0x8] ;  /* 0x000008040a128981 */ /* 0x000ea2000c1e1900 */
[----:B---3--:R-:W-:-:S03]  /*0380*/  @!P0 LOP3.LUT R3, R3, R20, RZ, 0x3c, !PT ;  /* 0x0000001403038212 */ /* 0x008fc600078e3cff */
[----:B------:R-:W3:Y:S01]  /*0390*/  @P1 LDG.E R20, desc[UR4][R10.64+0x24] ;  /* 0x000024040a141981 */ /* 0x000ee2000c1e1900 */
[----:B----4-:R-:W-:-:S03]  /*03a0*/  @P1 LOP3.LUT R15, R15, R22, RZ, 0x3c, !PT ;  /* 0x000000160f0f1212 */ /* 0x010fc600078e3cff */
[----:B------:R-:W4:Y:S01]  /*03b0*/  @P2 LDG.E R22, desc[UR4][R10.64+0x38] ;  /* 0x000038040a162981 */ /* 0x000f22000c1e1900 */
[----:B------:R-:W-:-:S03]  /*03c0*/  @P2 LOP3.LUT R15, R15, R26, RZ, 0x3c, !PT ;  /* 0x0000001a0f0f2212 */ /* 0x000fc600078e3cff */
[----:B------:R-:W4:Y:S01]  /*03d0*/  @P4 LDG.E R26, desc[UR4][R10.64+0x50] ;  /* 0x000050040a1a4981 */ /* 0x000f22000c1e1900 */
[----:B------:R-:W-:-:S03]  /*03e0*/  @!P0 LOP3.LUT R4, R4, R21, RZ, 0x3c, !PT ;  /* 0x0000001504048212 */ /* 0x000fc600078e3cff */
[----:B------:R-:W4:Y:S01]  /*03f0*/  @P1 LDG.E R21, desc[UR4][R10.64+0x20] ;  /* 0x000020040a151981 */ /* 0x000f22000c1e1900 */
[----:B------:R-:W-:-:S03]  /*0400*/  @!P0 LOP3.LUT R2, R2, R23, RZ, 0x3c, !PT ;  /* 0x0000001702028212 */ /* 0x000fc600078e3cff */
[----:B------:R-:W4:Y:S01]  /*0410*/  @P2 LDG.E R23, desc[UR4][R10.64+0x2c] ;  /* 0x00002c040a172981 */ /* 0x000f22000c1e1900 */
[----:B------:R-:W-:-:S03]  /*0420*/  @P1 LOP3.LUT R4, R4, R25, RZ, 0x3c, !PT ;  /* 0x0000001904041212 */ /* 0x000fc600078e3cff */
[----:B------:R-:W4:Y:S01]  /*0430*/  @P2 LDG.E R25, desc[UR4][R10.64+0x34] ;  /* 0x000034040a192981 */ /* 0x000f22000c1e1900 */
[----:B--2---:R-:W-:-:S03]  /*0440*/  @!P0 LOP3.LUT R5, R5, R18, RZ, 0x3c, !PT ;  /* 0x0000001205058212 */ /* 0x004fc600078e3cff */
[----:B------:R-:W2:Y:S01]  /*0450*/  @P1 LDG.E R18, desc[UR4][R10.64+0x1c] ;  /* 0x00001c040a121981 */ /* 0x000ea2000c1e1900 */
[----:B---3--:R-:W-:-:S03]  /*0460*/  @P1 LOP3.LUT R3, R3, R20, RZ, 0x3c, !PT ;  /* 0x0000001403031212 */ /* 0x008fc600078e3cff */
[----:B------:R-:W3:Y:S01]  /*0470*/  @P2 LDG.E R20, desc[UR4][R10.64+0x30] ;  /* 0x000030040a142981 */ /* 0x000ee2000c1e1900 */
[----:B----4-:R-:W-:-:S03]  /*0480*/  @P2 LOP3.LUT R3, R3, R22, RZ, 0x3c, !PT ;  /* 0x0000001603032212 */ /* 0x010fc600078e3cff */
[----:B------:R-:W4:Y:S01]  /*0490*/  @P3 LDG.E R22, desc[UR4][R10.64+0x4c] ;  /* 0x00004c040a163981 */ /* 0x000f22000c1e1900 */
[----:B------:R-:W-:-:S04]  /*04a0*/  @P3 LOP3.LUT R15, R15, R28, RZ, 0x3c, !PT ;  /* 0x0000001c0f0f3212 */ /* 0x000fc800078e3cff */
[----:B------:R-:W-:Y:S02]  /*04b0*/  @P4 LOP3.LUT R15, R15, R26, RZ, 0x3c, !PT ;  /* 0x0000001a0f0f4212 */ /* 0x000fe400078e3cff */
[----:B------:R-:W-:Y:S01]  /*04c0*/  @P1 LOP3.LUT R2, R2, R21, RZ, 0x3c, !PT ;  /* 0x0000001502021212 */ /* 0x000fe200078e3cff */
[----:B------:R-:W4:Y:S04]  /*04d0*/  @P5 LDG.E R26, desc[UR4][R10.64+0x64] ;  /* 0x000064040a1a5981 */ /* 0x000f28000c1e1900 */
[----:B------:R-:W4:Y:S01]  /*04e0*/  @P3 LDG.E R21, desc[UR4][R10.64+0x40] ;  /* 0x000040040a153981 */ /* 0x000f22000c1e1900 */
[----:B------:R-:W-:Y:S02]  /*04f0*/  @P2 LOP3.LUT R4, R4, R23, RZ, 0x3c, !PT ;  /* 0x0000001704042212 */ /* 0x000fe400078e3cff */
[----:B------:R-:W-:Y:S01]  /*0500*/  @P2 LOP3.LUT R2, R2, R25, RZ, 0x3c, !PT ;  /* 0x0000001902022212 */ /* 0x000fe200078e3cff */
[----:B------:R-:W4:Y:S04]  /*0510*/  @P3 LDG.E R23, desc[UR4][R10.64+0x48] ;  /* 0x000048040a173981 */ /* 0x000f28000c1e1900 */
[----:B------:R-:W4:Y:S01]  /*0520*/  @P4 LDG.E R25, desc[UR4][R10.64+0x54] ;  /* 0x000054040a194981 */ /* 0x000f22000c1e1900 */
[----:B--2---:R-:W-:-:S03]  /*0530*/  @P1 LOP3.LUT R5, R5, R18, RZ, 0x3c, !PT ;  /* 0x0000001205051212 */ /* 0x004fc600078e3cff */
[----:B------:R-:W2:Y:S01]  /*0540*/  @P3 LDG.E R18, desc[UR4][R10.64+0x44] ;  /* 0x000044040a123981 */ /* 0x000ea2000c1e1900 */
[----:B---3--:R-:W-:-:S03]  /*0550*/  @P2 LOP3.LUT R5, R5, R20, RZ, 0x3c, !PT ;  /* 0x0000001405052212 */ /* 0x008fc600078e3cff */
[----:B------:R-:W3:Y:S01]  /*0560*/  @P4 LDG.E R20, desc[UR4][R10.64+0x58] ;  /* 0x000058040a144981 */ /* 0x000ee2000c1e1900 */
[----:B----4-:R-:W-:-:S03]  /*0570*/  @P3 LOP3.LUT R3, R3, R22, RZ, 0x3c, !PT ;  /* 0x0000001603033212 */ /* 0x010fc600078e3cff */
[----:B------:R-:W4:Y:S01]  /*0580*/  @P4 LDG.E R22, desc[UR4][R10.64+0x60] ;  /* 0x000060040a164981 */ /* 0x000f22000c1e1900 */
[----:B------:R-:W-:Y:S02]  /*0590*/  LOP3.LUT P0, RZ, R24, 0x80, RZ, 0xc0, !PT ;  /* 0x0000008018ff7812 */ /* 0x000fe4000780c0ff */
[----:B------:R-:W-:Y:S02]  /*05a0*/  @P5 LOP3.LUT R15, R15, R26, RZ, 0x3c, !PT ;  /* 0x0000001a0f0f5212 */ /* 0x000fe400078e3cff */
[----:B------:R-:W4:Y:S01]  /*05b0*/  @P6 LDG.E R26, desc[UR4][R10.64+0x78] ;  /* 0x000078040a1a6981 */ /* 0x000f22000c1e1900 */
[----:B------:R-:W-:-:S03]  /*05c0*/  @P3 LOP3.LUT R4, R4, R21, RZ, 0x3c, !PT ;  /* 0x0000001504043212 */ /* 0x000fc600078e3cff */
[----:B------:R-:W4:Y:S01]  /*05d0*/  @P4 LDG.E R21, desc[UR4][R10.64+0x5c] ;  /* 0x00005c040a154981 */ /* 0x000f22000c1e1900 */
[----:B------:R-:W-:-:S03]  /*05e0*/  @P3 LOP3.LUT R2, R2, R23, RZ, 0x3c, !PT ;  /* 0x0000001702023212 */ /* 0x000fc600078e3cff */
[----:B------:R-:W4:Y:S01]  /*05f0*/  @P5 LDG.E R23, desc[UR4][R10.64+0x68] ;  /* 0x000068040a175981 */ /* 0x000f22000c1e1900 */
[----:B------:R-:W-:-:S03]  /*0600*/  @P4 LOP3.LUT R4, R4, R25, RZ, 0x3c, !PT ;  /* 0x0000001904044212 */ /* 0x000fc600078e3cff */
[----:B------:R-:W4:Y:S01]  /*0610*/  @P5 LDG.E R25, desc[UR4][R10.64+0x70] ;  /* 0x000070040a195981 */ /* 0x000f22000c1e1900 */
[----:B--2---:R-:W-:-:S03]  /*0620*/  @P3 LOP3.LUT R5, R5, R18, RZ, 0x3c, !PT ;  /* 0x0000001205053212 */ /* 0x004fc600078e3cff */
[----:B------:R-:W2:Y:S01]  /*0630*/  @P5 LDG.E R18, desc[UR4][R10.64+0x6c] ;  /* 0x00006c040a125981 */ /* 0x000ea2000c1e1900 */
[----:B---3--:R-:W-:-:S03]  /*0640*/  @P4 LOP3.LUT R5, R5, R20, RZ, 0x3c, !PT ;  /* 0x0000001405054212 */ /* 0x008fc600078e3cff */
[----:B------:R-:W3:Y:S01]  /*0650*/  @P5 LDG.E R20, desc[UR4][R10.64+0x74] ;  /* 0x000074040a145981 */ /* 0x000ee2000c1e1900 */
[----:B----4-:R-:W-:-:S03]  /*0660*/  @P4 LOP3.LUT R3, R3, R22, RZ, 0x3c, !PT ;  /* 0x0000001603034212 */ /* 0x010fc600078e3cff */
[----:B------:R-:W4:Y:S01]  /*0670*/  @P0 LDG.E R22, desc[UR4][R10.64+0x8c] ;  /* 0x00008c040a160981 */ /* 0x000f22000c1e1900 */
[----:B------:R-:W-:-:S03]  /*0680*/  @P6 LOP3.LUT R15, R15, R26, RZ, 0x3c, !PT ;  /* 0x0000001a0f0f6212 */ /* 0x000fc600078e3cff */
        /* <DEDUP_REMOVED lines=13> */
[----:B------:R-:W-:Y:S02]  /*0760*/  @P6 LOP3.LUT R4, R4, R27, RZ, 0x3c, !PT ;  /* 0x0000001b04046212 */ /* 0x000fe400078e3cff */
[----:B------:R-:W-:Y:S02]  /*0770*/  @P6 LOP3.LUT R2, R2, R21, RZ, 0x3c, !PT ;  /* 0x0000001502026212 */ /* 0x000fe400078e3cff */
[----:B------:R-:W-:Y:S02]  /*0780*/  @P0 LOP3.LUT R4, R4, R23, RZ, 0x3c, !PT ;  /* 0x0000001704040212 */ /* 0x000fe400078e3cff */
[----:B------:R-:W-:Y:S02]  /*0790*/  @P0 LOP3.LUT R2, R2, R25, RZ, 0x3c, !PT ;  /* 0x0000001902020212 */ /* 0x000fe400078e3cff */
[----:B--2---:R-:W-:Y:S02]  /*07a0*/  @P6 LOP3.LUT R5, R5, R18, RZ, 0x3c, !PT ;  /* 0x0000001205056212 */ /* 0x004fe400078e3cff */
[----:B---3--:R-:W-:-:S02]  /*07b0*/  @P6 LOP3.LUT R3, R3, R20, RZ, 0x3c, !PT ;  /* 0x0000001403036212 */ /* 0x008fc400078e3cff */
[----:B----4-:R-:W-:Y:S02]  /*07c0*/  @P0 LOP3.LUT R5, R5, R22, RZ, 0x3c, !PT ;  /* 0x0000001605050212 */ /* 0x010fe400078e3cff */
[----:B------:R-:W-:Y:S02]  /*07d0*/  @P0 LOP3.LUT R3, R3, R26, RZ, 0x3c, !PT ;  /* 0x0000001a03030212 */ /* 0x000fe400078e3cff */
[----:B------:R-:W-:-:S13]  /*07e0*/  R2P PR, R24.B1, 0x7f ;  /* 0x0000007f18007804 */ /* 0x000fda0000001000 */
[----:B------:R-:W2:Y:S04]  /*07f0*/  @P0 LDG.E R18, desc[UR4][R10.64+0xa0] ;  /* 0x0000a0040a120981 */ /* 0x000ea8000c1e1900 */
[----:B------:R-:W3:Y:S04]  /*0800*/  @P1 LDG.E R22, desc[UR4][R10.64+0xb4] ;  /* 0x0000b4040a161981 */ /* 0x000ee8000c1e1900 */
[----:B------:R-:W4:Y:S04]  /*0810*/  @P2 LDG.E R26, desc[UR4][R10.64+0xc8] ;  /* 0x0000c8040a1a2981 */ /* 0x000f28000c1e1900 */
[----:B------:R-:W4:Y:S04]  /*0820*/  @P3 LDG.E R28, desc[UR4][R10.64+0xdc] ;  /* 0x0000dc040a1c3981 */ /* 0x000f28000c1e1900 */
[----:B------:R-:W4:Y:S04]  /*0830*/  @P0 LDG.E R23, desc[UR4][R10.64+0xa4] ;  /* 0x0000a4040a170981 */ /* 0x000f28000c1e1900 */
[----:B------:R-:W4:Y:S04]  /*0840*/  @P0 LDG.E R20, desc[UR4][R10.64+0xa8] ;  /* 0x0000a8040a140981 */ /* 0x000f28000c1e1900 */
[----:B------:R-:W4:Y:S04]  /*0850*/  @P4 LDG.E R25, desc[UR4][R10.64+0xf0] ;  /* 0x0000f0040a194981 */ /* 0x000f28000c1e1900 */
        /* <DEDUP_REMOVED lines=21> */
[----:B------:R-:W-:Y:S02]  /*09b0*/  LOP3.LUT P0, RZ, R24, 0x8000, RZ, 0xc0, !PT ;  /* 0x0000800018ff7812 */ /* 0x000fe4000780c0ff */
[----:B----4-:R-:W-:Y:S01]  /*09c0*/  @P5 LOP3.LUT R15, R15, R26, RZ, 0x3c, !PT ;  /* 0x0000001a0f0f5212 */ /* 0x010fe200078e3cff */
[----:B------:R-:W4:Y:S04]  /*09d0*/  @P3 LDG.E R24, desc[UR4][R10.64+0xe4] ;  /* 0x0000e4040a183981 */ /* 0x000f28000c1e1900 */
[----:B------:R-:W2:Y:S01]  /*09e0*/  @P6 LDG.E R26, desc[UR4][R10.64+0x118] ;  /* 0x000118040a1a6981 */ /* 0x000ea2000c1e1900 */
        /* <DEDUP_REMOVED lines=8> */
[----:B---3--:R-:W-:-:S03]  /*0a70*/  @P2 LOP3.LUT R3, R3, R22, RZ, 0x3c, !PT ;  /* 0x0000001603032212 */ /* 0x008fc600078e3cff */
[----:B------:R-:W3:Y:S01]  /*0a80*/  @P4 LDG.E R22, desc[UR4][R10.64+0x100] ;  /* 0x000100040a164981 */ /* 0x000ee2000c1e1900 */
[----:B--2---:R-:W-:-:S03]  /*0a90*/  @P6 LOP3.LUT R15, R15, R26, RZ, 0x3c, !PT ;  /* 0x0000001a0f0f6212 */ /* 0x004fc600078e3cff */
[----:B------:R-:W2:Y:S01]  /*0aa0*/  @P0 LDG.E R26, desc[UR4][R10.64+0x12c] ;  /* 0x00012c040a1a0981 */ /* 0x000ea2000c1e1900 */
[----:B----4-:R-:W-:-:S03]  /*0ab0*/  @P2 LOP3.LUT R2, R2, R23, RZ, 0x3c, !PT ;  /* 0x0000001702022212 */ /* 0x010fc600078e3cff */
[----:B------:R-:W4:Y:S01]  /*0ac0*/  @P4 LDG.E R23, desc[UR4][R10.64+0xfc] ;  /* 0x0000fc040a174981 */ /* 0x000f22000c1e1900 */
[----:B------:R-:W-:-:S03]  /*0ad0*/  @P2 LOP3.LUT R5, R5, R20, RZ, 0x3c, !PT ;  /* 0x0000001405052212 */ /* 0x000fc600078e3cff */
[----:B------:R-:W4:Y:S01]  /*0ae0*/  @P4 LDG.E R20, desc[UR4][R10.64+0xf8] ;  /* 0x0000f8040a144981 */ /* 0x000f22000c1e1900 */
[----:B------:R-:W-:Y:S02]  /*0af0*/  @P3 LOP3.LUT R2, R2, R27, RZ, 0x3c, !PT ;  /* 0x0000001b02023212 */ /* 0x000fe400078e3cff */
[----:B------:R-:W-:Y:S01]  /*0b00*/  @P3 LOP3.LUT R4, R4, R25, RZ, 0x3c, !PT ;  /* 0x0000001904043212 */ /* 0x000fe200078e3cff */
[----:B------:R-:W4:Y:S01]  /*0b10*/  @P5 LDG.E R27, desc[UR4][R10.64+0x110] ;  /* 0x000110040a1b5981 */ /* 0x000f22000c1e1900 */
[----:B------:R-:W-:-:S03]  /*0b20*/  @P3 LOP3.LUT R5, R5, R24, RZ, 0x3c, !PT ;  /* 0x0000001805053212 */ /* 0x000fc600078e3cff */
[----:B------:R-:W4:Y:S04]  /*0b30*/  @P5 LDG.E R25, desc[UR4][R10.64+0x108] ;  /* 0x000108040a195981 */ /* 0x000f28000c1e1900 */
        /* <DEDUP_REMOVED lines=19> */
[----:B------:R-:W-:-:S05]  /*0c70*/  VIADD R19, R19, 0x10 ;  /* 0x0000001013137836 */ /* 0x000fca0000000000 */
[----:B------:R-:W-:Y:S02]  /*0c80*/  ISETP.NE.AND P1, PT, R19, 0x20, PT ;  /* 0x000000201300780c */ /* 0x000fe40003f25270 */
[----:B------:R-:W-:Y:S02]  /*0c90*/  @P5 LOP3.LUT R3, R3, R18, RZ, 0x3c, !PT ;  /* 0x0000001203035212 */ /* 0x000fe400078e3cff */
[----:B------:R-:W-:Y:S02]  /*0ca0*/  @P6 LOP3.LUT R4, R4, R21, RZ, 0x3c, !PT ;  /* 0x0000001504046212 */ /* 0x000fe400078e3cff */
[----:B---3--:R-:W-:-:S04]  /*0cb0*/  @P6 LOP3.LUT R3, R3, R22, RZ, 0x3c, !PT ;  /* 0x0000001603036212 */ /* 0x008fc800078e3cff */
[----:B--2---:R-:W-:Y:S02]  /*0cc0*/  @P0 LOP3.LUT R3, R3, R26, RZ, 0x3c, !PT ;  /* 0x0000001a03030212 */ /* 0x004fe400078e3cff */
[----:B----4-:R-:W-:Y:S02]  /*0cd0*/  @P6 LOP3.LUT R2, R2, R23, RZ, 0x3c, !PT ;  /* 0x0000001702026212 */ /* 0x010fe400078e3cff */
[----:B------:R-:W-:Y:S02]  /*0ce0*/  @P6 LOP3.LUT R5, R5, R20, RZ, 0x3c, !PT ;  /* 0x0000001405056212 */ /* 0x000fe400078e3cff */
[----:B------:R-:W-:Y:S02]  /*0cf0*/  @P0 LOP3.LUT R2, R2, R27, RZ, 0x3c, !PT ;  /* 0x0000001b02020212 */ /* 0x000fe400078e3cff */
[----:B------:R-:W-:Y:S02]  /*0d00*/  @P0 LOP3.LUT R4, R4, R25, RZ, 0x3c, !PT ;  /* 0x0000001904040212 */ /* 0x000fe400078e3cff */
[----:B------:R-:W-:Y:S01]  /*0d10*/  @P0 LOP3.LUT R5, R5, R24, RZ, 0x3c, !PT ;  /* 0x0000001805050212 */ /* 0x000fe200078e3cff */
[----:B------:R-:W-:Y:S06]  /*0d20*/  @P1 BRA `(.L_x_4) ;  /* 0xfffffff400481947 */ /* 0x000fec000383ffff */
[----:B------:R-:W-:-:S05]  /*0d30*/  VIADD R17, R17, 0x1 ;  /* 0x0000000111117836 */ /* 0x000fca0000000000 */
[----:B------:R-:W-:-:S13]  /*0d40*/  ISETP.NE.AND P0, PT, R17, 0x5, PT ;  /* 0x000000051100780c */ /* 0x000fda0003f05270 */
[----:B------:R-:W-:Y:S05]  /*0d50*/  @P0 BRA `(.L_x_5) ;  /* 0xfffffff400300947 */ /* 0x000fea000383ffff */
[----:B------:R0:W-:Y:S01]  /*0d60*/  STG.E.64 desc[UR4][R6.64+0x8], R4 ;  /* 0x0000080406007986 */ /* 0x0001e2000c101b04 */
[----:B------:R-:W-:Y:S01]  /*0d70*/  VIADD R14, R14, 0x1 ;  /* 0x000000010e0e7836 */ /* 0x000fe20000000000 */
[----:B------:R-:W-:Y:S02]  /*0d80*/  LOP3.LUT R11, R13, 0x3, RZ, 0xc0, !PT ;  /* 0x000000030d0b7812 */ /* 0x000fe400078ec0ff */
[----:B------:R0:W-:Y:S02]  /*0d90*/  STG.E.64 desc[UR4][R6.64+0x10], R2 ;  /* 0x0000100206007986 */ /* 0x0001e4000c101b04 */
[----:B------:R-:W-:Y:S02]  /*0da0*/  ISETP.GE.U32.AND P0, PT, R14, R11, PT ;  /* 0x0000000b0e00720c */ /* 0x000fe40003f06070 */
[----:B------:R0:W-:Y:S11]  /*0db0*/  STG.E desc[UR4][R6.64+0x4], R15 ;  /* 0x0000040f06007986 */ /* 0x0001f6000c101904 */
[----:B------:R-:W-:Y:S05]  /*0dc0*/  @!P0 BRA `(.L_x_6) ;  /* 0xfffffff400048947 */ /* 0x000fea000383ffff */
.L_x_3:
[----:B------:R-:W-:Y:S05]  /*0dd0*/  BSYNC.RECONVERGENT B1 ;  /* 0x0000000000017941 */ /* 0x000fea0003800200 */
.L_x_2:
[C---:B------:R-:W-:Y:S01]  /*0de0*/  ISETP.GT.U32.AND P0, PT, R13.reuse, 0x3, PT ;  /* 0x000000030d00780c */ /* 0x040fe20003f04070 */
[----:B------:R-:W-:Y:S01]  /*0df0*/  VIADD R12, R12, 0x1 ;  /* 0x000000010c0c7836 */ /* 0x000fe20000000000 */
[--C-:B------:R-:W-:Y:S02]  /*0e00*/  SHF.R.U64 R13, R13, 0x2, R0.reuse ;  /* 0x000000020d0d7819 */ /* 0x100fe40000001200 */
[----:B------:R-:W-:Y:S02]  /*0e10*/  ISETP.GT.U32.AND.EX P0, PT, R0, RZ, PT, P0 ;  /* 0x000000ff0000720c */ /* 0x000fe40003f04100 */
[----:B------:R-:W-:-:S11]  /*0e20*/  SHF.R.U32.HI R0, RZ, 0x2, R0 ;  /* 0x00000002ff007819 */ /* 0x000fd60000011600 */
[----:B------:R-:W-:Y:S05]  /*0e30*/  @P0 BRA `(.L_x_7) ;  /* 0xfffffff000c80947 */ /* 0x000fea000383ffff */
.L_x_1:
[----:B------:R-:W-:Y:S05]  /*0e40*/  BSYNC.RECONVERGENT B0 ;  /* 0x0000000000007941 */ /* 0x000fea0003800200 */
.L_x_0:
[----:B------:R-:W-:Y:S04]  /*0e50*/  STG.E.64 desc[UR4][R6.64+0x18], RZ ;  /* 0x000018ff06007986 */ /* 0x000fe8000c101b04 */
[----:B------:R-:W-:Y:S04]  /*0e60*/  STG.E desc[UR4][R6.64+0x20], RZ ;  /* 0x000020ff06007986 */ /* 0x000fe8000c101904 */
[----:B------:R-:W-:Y:S01]  /*0e70*/  STG.E.64 desc[UR4][R6.64+0x28], RZ ;  /* 0x000028ff06007986 */ /* 0x000fe2000c101b04 */
[----:B------:R-:W-:Y:S05]  /*0e80*/  EXIT ;  /* 0x000000000000794d */ /* 0x000fea0003800000 */
.L_x_8:
[----:B------:R-:W-:-:S00]  /*0e90*/  BRA `(.L_x_8) ;  /* 0xfffffffc00fc7947 */ /* 0x000fc0000383ffff */
[----:B------:R-:W-:-:S00]  /*0ea0*/  NOP ;  /* 0x0000000000007918 */ /* 0x000fc00000000000 */
        /* <DEDUP_REMOVED lines=13> */
.L_x_20:


//--------------------- .text._Z9gInitDataP6float2P17curandStateXORWOW --------------------------
	.section	.text._Z9gInitDataP6float2P17curandStateXORWOW,"ax",@progbits
	.align	128
        .global         _Z9gInitDataP6float2P17curandStateXORWOW
        .type           _Z9gInitDataP6float2P17curandStateXORWOW,@function
        .size           _Z9gInitDataP6float2P17curandStateXORWOW,(.L_x_21 - _Z9gInitDataP6float2P17curandStateXORWOW)
        .other          _Z9gInitDataP6float2P17curandStateXORWOW,@"STO_CUDA_ENTRY STV_DEFAULT"
_Z9gInitDataP6float2P17curandStateXORWOW:
.text._Z9gInitDataP6float2P17curandStateXORWOW:
[----:B------:R-:W-:Y:S01]  /*0000*/  LDC R1, c[0x0][0x37c] ;  /* 0x0000df00ff017b82 */ /* 0x000fe20000000800 */
[----:B------:R-:W0:Y:S07]  /*0010*/  S2R R14, SR_TID.X ;  /* 0x00000000000e7919 */ /* 0x000e2e0000002100 */
[----:B------:R-:W1:Y:S01]  /*0020*/  LDC.64 R8, c[0x0][0x388] ;  /* 0x0000e200ff087b82 */ /* 0x000e620000000a00 */
[----:B------:R-:W0:Y:S01]  /*0030*/  LDCU UR4, c[0x0][0x360] ;  /* 0x00006c00ff0477ac */ /* 0x000e220008000800 */
[----:B------:R-:W0:Y:S01]  /*0040*/  S2R R3, SR_CTAID.X ;  /* 0x0000000000037919 */ /* 0x000e220000002500 */
[----:B------:R-:W2:Y:S01]  /*0050*/  LDCU.64 UR6, c[0x0][0x358] ;  /* 0x00006b00ff0677ac */ /* 0x000ea20008000a00 */
[----:B0-----:R-:W-:-:S04]  /*0060*/  IMAD R14, R3, UR4, R14 ;  /* 0x00000004030e7c24 */ /* 0x001fc8000f8e020e */
[----:B-1----:R-:W-:-:S05]  /*0070*/  IMAD.WIDE R8, R14, 0x30, R8 ;  /* 0x000000300e087825 */ /* 0x002fca00078e0208 */
[----:B--2---:R-:W2:Y:S04]  /*0080*/  LDG.E.64 R6, desc[UR6][R8.64] ;  /* 0x0000000608067981 */ /* 0x004ea8000c1e1b00 */
[----:B------:R-:W3:Y:S04]  /*0090*/  LDG.E.64 R4, desc[UR6][R8.64+0x10] ;  /* 0x0000100608047981 */ /* 0x000ee8000c1e1b00 */
[----:B------:R0:W5:Y:S01]  /*00a0*/  LDG.E.64 R2, desc[UR6][R8.64+0x8] ;  /* 0x0000080608027981 */ /* 0x000162000c1e1b00 */
[----:B------:R-:W1:Y:S01]  /*00b0*/  I2F.F64 R12, R14 ;  /* 0x0000000e000c7312 */ /* 0x000e620000201c00 */
[----:B------:R-:W-:Y:S01]  /*00c0*/  UMOV UR4, 0x3d68405c ;  /* 0x3d68405c00047882 */ /* 0x000fe20000000000 */
[----:B------:R-:W-:Y:S01]  /*00d0*/  UMOV UR5, 0x4032d97c ;  /* 0x4032d97c00057882 */ /* 0x000fe20000000000 */
[----:B------:R-:W-:Y:S01]  /*00e0*/  BSSY.RECONVERGENT B0, `(.L_x_9) ;  /* 0x0000075000007945 */ /* 0x000fe20003800200 */
[----:B-1----:R-:W-:-:S08]  /*00f0*/  DMUL R10, R12, UR4 ;  /* 0x000000040c0a7c28 */ /* 0x002fd00008000000 */
[----:B------:R-:W-:-:S10]  /*0100*/  DMUL R10, R10, 0.0078125 ;  /* 0x3f8000000a0a7828 */ /* 0x000fd40000000000 */
[----:B------:R-:W1:Y:S02]  /*0110*/  F2F.F32.F64 R11, R10 ;  /* 0x0000000a000b7310 */ /* 0x000e640000301000 */
[C---:B-1----:R-:W-:Y:S01]  /*0120*/  FMUL R0, R11.reuse, 0.63661974668502807617 ;  /* 0x3f22f9830b007820 */ /* 0x042fe20000400000 */
[----:B------:R-:W-:-:S05]  /*0130*/  FSETP.GE.AND P0, PT, |R11|, 105615, PT ;  /* 0x47ce47800b00780b */ /* 0x000fca0003f06200 */
[----:B------:R-:W1:Y:S02]  /*0140*/  F2I.NTZ R0, R0 ;  /* 0x0000000000007305 */ /* 0x000e640000203100 */
[----:B-1----:R-:W-:-:S05]  /*0150*/  I2FP.F32.S32 R18, R0 ;  /* 0x0000000000127245 */ /* 0x002fca0000201400 */
[----:B------:R-:W-:-:S04]  /*0160*/  FFMA R17, R18, -1.5707962512969970703, R11 ;  /* 0xbfc90fda12117823 */ /* 0x000fc8000000000b */
[----:B------:R-:W-:Y:S01]  /*0170*/  FFMA R17, R18, -7.5497894158615963534e-08, R17 ;  /* 0xb3a2216812117823 */ /* 0x000fe20000000011 */
[----:B--2---:R-:W-:-:S04]  /*0180*/  SHF.R.U32.HI R16, RZ, 0x2, R7 ;  /* 0x00000002ff107819 */ /* 0x004fc80000011607 */
[----:B------:R-:W-:Y:S01]  /*0190*/  LOP3.LUT R16, R16, R7, RZ, 0x3c, !PT ;  /* 0x0000000710107212 */ /* 0x000fe200078e3cff */
[----:B---3--:R-:W-:-:S04]  /*01a0*/  IMAD.SHL.U32 R7, R5, 0x10, RZ ;  /* 0x0000001005077824 */ /* 0x008fc800078e00ff */
[----:B------:R-:W-:-:S05]  /*01b0*/  IMAD.SHL.U32 R15, R16, 0x2, RZ ;  /* 0x00000002100f7824 */ /* 0x000fca00078e00ff */
[----:B------:R-:W-:Y:S01]  /*01c0*/  LOP3.LUT R10, R16, R15, R7, 0x96, !PT ;  /* 0x0000000f100a7212 */ /* 0x000fe200078e9607 */
[----:B------:R-:W-:-:S03]  /*01d0*/  FFMA R16, R18, -5.3903029534742383927e-15, R17 ;  /* 0xa7c234c512107823 */ /* 0x000fc60000000011 */
[----:B------:R-:W-:Y:S01]  /*01e0*/  LOP3.LUT R10, R10, R5, RZ, 0x3c, !PT ;  /* 0x000000050a0a7212 */ /* 0x000fe200078e3cff */
[----:B0-----:R-:W-:Y:S06]  /*01f0*/  @!P0 BRA `(.L_x_10) ;  /* 0x00000004008c8947 */ /* 0x001fec0003800000 */
[----:B------:R-:W-:-:S13]  /*0200*/  FSETP.NEU.AND P0, PT, |R11|, +INF , PT ;  /* 0x7f8000000b00780b */ /* 0x000fda0003f0d200 */
[----:B------:R-:W-:Y:S01]  /*0210*/  @!P0 FMUL R16, RZ, R11 ;  /* 0x0000000bff108220 */ /* 0x000fe20000400000 */
[----:B------:R-:W-:Y:S01]  /*0220*/  @!P0 IMAD.MOV.U32 R0, RZ, RZ, RZ ;  /* 0x000000ffff008224 */ /* 0x000fe200078e00ff */
[----:B------:R-:W-:Y:S06]  /*0230*/  @!P0 BRA `(.L_x_10) ;  /* 0x00000004007c8947 */ /* 0x000fec0003800000 */
[----:B------:R-:W-:Y:S01]  /*0240*/  IMAD.SHL.U32 R0, R11, 0x100, RZ ;  /* 0x000001000b007824 */ /* 0x000fe200078e00ff */
[----:B------:R-:W-:Y:S01]  /*0250*/  CS2R R24, SRZ ;  /* 0x0000000000187805 */ /* 0x000fe2000001ff00 */
[----:B------:R-:W0:Y:S03]  /*0260*/  LDCU.64 UR8, c[0x4][0x40] ;  /* 0x01000800ff0877ac */ /* 0x000e260008000a00 */
[----:B------:R-:W-:Y:S01]  /*0270*/  LOP3.LUT R0, R0, 0x80000000, RZ, 0xfc, !PT ;  /* 0x8000000000007812 */ /* 0x000fe200078efcff */
[----:B------:R-:W-:Y:S01]  /*0280*/  UMOV UR5, URZ ;  /* 0x000000ff00057c82 */ /* 0x000fe20008000000 */
[----:B------:R-:W-:-:S05]  /*0290*/  UMOV UR4, URZ ;  /* 0x000000ff00047c82 */ /* 0x000fca0008000000 */
.L_x_11:
[----:B0-----:R-:W-:Y:S02]  /*02a0*/  IMAD.U32 R17, RZ, RZ, UR9 ;  /* 0x00000009ff117e24 */ /* 0x001fe4000f8e00ff */
[----:B------:R-:W-:-:S05]  /*02b0*/  IMAD.U32 R16, RZ, RZ, UR8 ;  /* 0x00000008ff107e24 */ /* 0x000fca000f8e00ff */
[----:B------:R-:W2:Y:S01]  /*02c0*/  LDG.E.CONSTANT R17, desc[UR6][R16.64] ;  /* 0x0000000610117981 */ /* 0x000ea2000c1e9900 */
[----:B------:R-:W-:Y:S01]  /*02d0*/  UIADD3 UR4, UPT, UPT, UR4, 0x1, URZ ;  /* 0x0000000104047890 */ /* 0x000fe2000fffe0ff */
[C---:B------:R-:W-:Y:S01]  /*02e0*/  ISETP.EQ.AND P0, PT, R24.reuse, RZ, PT ;  /* 0x000000ff1800720c */ /* 0x040fe20003f02270 */
[----:B------:R-:W-:Y:S01]  /*02f0*/  UIADD3 UR8, UP1, UPT, UR8, 0x4, URZ ;  /* 0x0000000408087890 */ /* 0x000fe2000ff3e0ff */
[C---:B------:R-:W-:Y:S01]  /*0300*/  ISETP.EQ.AND P1, PT, R24.reuse, 0x4, PT ;  /* 0x000000041800780c */ /* 0x040fe20003f22270 */
[----:B------:R-:W-:Y:S01]  /*0310*/  UISETP.NE.AND UP0, UPT, UR4, 0x6, UPT ;  /* 0x000000060400788c */ /* 0x000fe2000bf05270 */
[C---:B------:R-:W-:Y:S01]  /*0320*/  ISETP.EQ.AND P2, PT, R24.reuse, 0x8, PT ;  /* 0x000000081800780c */ /* 0x040fe20003f42270 */
[----:B------:R-:W-:Y:S01]  /*0330*/  UIADD3.X UR9, UPT, UPT, URZ, UR9, URZ, UP1, !UPT ;  /* 0x00000009ff097290 */ /* 0x000fe20008ffe4ff */
[C---:B------:R-:W-:Y:S02]  /*0340*/  ISETP.EQ.AND P3, PT, R24.reuse, 0xc, PT ;  /* 0x0000000c1800780c */ /* 0x040fe40003f62270 */
[----:B------:R-:W-:-:S02]  /*0350*/  ISETP.EQ.AND P4, PT, R24, 0x10, PT ;  /* 0x000000101800780c */ /* 0x000fc40003f82270 */
[C---:B------:R-:W-:Y:S01]  /*0360*/  ISETP.EQ.AND P5, PT, R24.reuse, 0x14, PT ;  /* 0x000000141800780c */ /* 0x040fe20003fa2270 */
[----:B------:R-:W-:Y:S02]  /*0370*/  VIADD R24, R24, 0x4 ;  /* 0x0000000418187836 */ /* 0x000fe40000000000 */
[----:B--2---:R-:W-:-:S03]  /*0380*/  IMAD.WIDE.U32 R18, R17, R0, RZ ;  /* 0x0000000011127225 */ /* 0x004fc600078e00ff */
[----:B------:R-:W-:-:S04]  /*0390*/  IADD3 R18, P6, PT, R18, R25, RZ ;  /* 0x0000001912127210 */ /* 0x000fc80007fde0ff */
[----:B------:R-:W-:Y:S01]  /*03a0*/  IADD3.X R25, PT, PT, R19, UR5, RZ, P6, !PT ;  /* 0x0000000513197c10 */ /* 0x000fe2000b7fe4ff */
[--C-:B------:R-:W-:Y:S01]  /*03b0*/  @P0 IMAD.MOV.U32 R7, RZ, RZ, R18.reuse ;  /* 0x000000ffff070224 */ /* 0x100fe200078e0012 */
[----:B------:R-:W-:Y:S01]  /*03c0*/  @P3 MOV R21, R18 ;  /* 0x0000001200153202 */ /* 0x000fe20000000f00 */
[--C-:B------:R-:W-:Y:S02]  /*03d0*/  @P1 IMAD.MOV.U32 R15, RZ, RZ, R18.reuse ;  /* 0x000000ffff0f1224 */ /* 0x100fe400078e0012 */
[--C-:B------:R-:W-:Y:S02]  /*03e0*/  @P2 IMAD.MOV.U32 R20, RZ, RZ, R18.reuse ;  /* 0x000000ffff142224 */ /* 0x100fe400078e0012 */
[--C-:B------:R-:W-:Y:S02]  /*03f0*/  @P4 IMAD.MOV.U32 R22, RZ, RZ, R18.reuse ;  /* 0x000000ffff164224 */ /* 0x100fe400078e0012 */
[----:B------:R-:W-:Y:S01]  /*0400*/  @P5 IMAD.MOV.U32 R23, RZ, RZ, R18 ;  /* 0x000000ffff175224 */ /* 0x000fe200078e0012 */
[----:B------:R-:W-:Y:S06]  /*0410*/  BRA.U UP0, `(.L_x_11) ;  /* 0xfffffffd00a07547 */ /* 0x000fec000b83ffff */
[----:B------:R-:W-:Y:S01]  /*0420*/  SHF.R.U32.HI R11, RZ, 0x17, R11 ;  /* 0x00000017ff0b7819 */ /* 0x000fe2000001160b */
[----:B------:R-:W-:Y:S03]  /*0430*/  BSSY.RECONVERGENT B1, `(.L_x_12) ;  /* 0x0000028000017945 */ /* 0x000fe60003800200 */
[C---:B------:R-:W-:Y:S02]  /*0440*/  LOP3.LUT R0, R11.reuse, 0xe0, RZ, 0xc0, !PT ;  /* 0x000000e00b007812 */ /* 0x040fe400078ec0ff */
[----:B------:R-:W-:-:S03]  /*0450*/  LOP3.LUT P6, RZ, R11, 0x1f, RZ, 0xc0, !PT ;  /* 0x0000001f0bff7812 */ /* 0x000fc600078cc0ff */
[----:B------:R-:W-:-:S05]  /*0460*/  VIADD R0, R0, 0xffffff80 ;  /* 0xffffff8000007836 */ /* 0x000fca0000000000 */
[----:B------:R-:W-:-:S05]  /*0470*/  SHF.R.U32.HI R0, RZ, 0x5, R0 ;  /* 0x00000005ff007819 */ /* 0x000fca0000011600 */
[----:B------:R-:W-:-:S05]  /*0480*/  IMAD.U32 R18, R0, -0x4, RZ ;  /* 0xfffffffc00127824 */ /* 0x000fca00078e00ff */
[C---:B------:R-:W-:Y:S02]  /*0490*/  ISETP.EQ.AND P3, PT, R18.reuse, -0x18, PT ;  /* 0xffffffe81200780c */ /* 0x040fe40003f62270 */
[C---:B------:R-:W-:Y:S02]  /*04a0*/  ISETP.EQ.AND P4, PT, R18.reuse, -0x14, PT ;  /* 0xffffffec1200780c */ /* 0x040fe40003f82270 */
[C---:B------:R-:W-:Y:S02]  /*04b0*/  ISETP.EQ.AND P2, PT, R18.reuse, -0x10, PT ;  /* 0xfffffff01200780c */ /* 0x040fe40003f42270 */
[C---:B------:R-:W-:Y:S02]  /*04c0*/  ISETP.EQ.AND P1, PT, R18.reuse, -0xc, PT ;  /* 0xfffffff41200780c */ /* 0x040fe40003f22270 */
[C---:B------:R-:W-:Y:S02]  /*04d0*/  ISETP.EQ.AND P0, PT, R18.reuse, -0x8, PT ;  /* 0xfffffff81200780c */ /* 0x040fe40003f02270 */
[----:B------:R-:W-:-:S03]  /*04e0*/  ISETP.EQ.AND P5, PT, R18, RZ, PT ;  /* 0x000000ff1200720c */ /* 0x000fc60003fa2270 */
[--C-:B------:R-:W-:Y:S01]  /*04f0*/  @P3 IMAD.MOV.U32 R0, RZ, RZ, R7.reuse ;  /* 0x000000ffff003224 */ /* 0x100fe200078e0007 */
[C---:B------:R-:W-:Y:S01]  /*0500*/  ISETP.EQ.AND P3, PT, R18.reuse, -0x4, PT ;  /* 0xfffffffc1200780c */ /* 0x040fe20003f62270 */
[----:B------:R-:W-:Y:S02]  /*0510*/  @P4 IMAD.MOV.U32 R16, RZ, RZ, R7 ;  /* 0x000000ffff104224 */ /* 0x000fe400078e0007 */
[----:B------:R-:W-:Y:S01]  /*0520*/  @P4 IMAD.MOV.U32 R0, RZ, RZ, R15 ;  /* 0x000000ffff004224 */ /* 0x000fe200078e000f */
[----:B------:R-:W-:Y:S01]  /*0530*/  ISETP.EQ.AND P4, PT, R18, 0x4, PT ;  /* 0x000000041200780c */ /* 0x000fe20003f82270 */
[--C-:B------:R-:W-:Y:S01]  /*0540*/  @P2 IMAD.MOV.U32 R0, RZ, RZ, R20.reuse ;  /* 0x000000ffff002224 */ /* 0x100fe200078e0014 */
[----:B------:R-:W-:Y:S01]  /*0550*/  @P2 MOV R16, R15 ;  /* 0x0000000f00102202 */ /* 0x000fe20000000f00 */
[----:B------:R-:W-:Y:S02]  /*0560*/  @P1 IMAD.MOV.U32 R16, RZ, RZ, R20 ;  /* 0x000000ffff101224 */ /* 0x000fe400078e0014 */
[----:B------:R-:W-:-:S02]  /*0570*/  @P1 IMAD.MOV.U32 R0, RZ, RZ, R21 ;  /* 0x000000ffff001224 */ /* 0x000fc400078e0015 */
[----:B------:R-:W-:Y:S02]  /*0580*/  @P0 IMAD.MOV.U32 R16, RZ, RZ, R21 ;  /* 0x000000ffff100224 */ /* 0x000fe400078e0015 */
[--C-:B------:R-:W-:Y:S02]  /*0590*/  @P0 IMAD.MOV.U32 R0, RZ, RZ, R22.reuse ;  /* 0x000000ffff000224 */ /* 0x100fe400078e0016 */
[----:B------:R-:W-:Y:S02]  /*05a0*/  @P3 IMAD.MOV.U32 R16, RZ, RZ, R22 ;  /* 0x000000ffff103224 */ /* 0x000fe400078e0016 */
[--C-:B------:R-:W-:Y:S01]  /*05b0*/  @P3 IMAD.MOV.U32 R0, RZ, RZ, R23.reuse ;  /* 0x000000ffff003224 */ /* 0x100fe200078e0017 */
[----:B------:R-:W-:Y:S01]  /*05c0*/  @P5 MOV R0, R25 ;  /* 0x0000001900005202 */ /* 0x000fe20000000f00 */
[----:B------:R-:W-:Y:S02]  /*05d0*/  @P5 IMAD.MOV.U32 R16, RZ, RZ, R23 ;  /* 0x000000ffff105224 */ /* 0x000fe400078e0017 */
[----:B------:R-:W-:Y:S01]  /*05e0*/  @P4 IMAD.MOV.U32 R16, RZ, RZ, R25 ;  /* 0x000000ffff104224 */ /* 0x000fe200078e0019 */
[----:B------:R-:W-:Y:S06]  /*05f0*/  @!P6 BRA `(.L_x_13) ;  /* 0x00000000002ce947 */ /* 0x000fec0003800000 */
[----:B------:R-:W-:Y:S01]  /*0600*/  @P2 IMAD.MOV.U32 R17, RZ, RZ, R7 ;  /* 0x000000ffff112224 */ /* 0x000fe200078e0007 */
[----:B------:R-:W-:Y:S01]  /*0610*/  LOP3.LUT R11, R11, 0x1f, RZ, 0xc0, !PT ;  /* 0x0000001f0b0b7812 */ /* 0x000fe200078ec0ff */
[----:B------:R-:W-:Y:S02]  /*0620*/  @P1 IMAD.MOV.U32 R17, RZ, RZ, R15 ;  /* 0x000000ffff111224 */ /* 0x000fe400078e000f */
[----:B------:R-:W-:Y:S01]  /*0630*/  @P0 IMAD.MOV.U32 R17, RZ, RZ, R20 ;  /* 0x000000ffff110224 */ /* 0x000fe200078e0014 */
[----:B------:R-:W-:Y:S01]  /*0640*/  ISETP.EQ.AND P0, PT, R18, 0x8, PT ;  /* 0x000000081200780c */ /* 0x000fe20003f02270 */
[----:B------:R-:W-:Y:S01]  /*0650*/  @P3 IMAD.MOV.U32 R17, RZ, RZ, R21 ;  /* 0x000000ffff113224 */ /* 0x000fe200078e0015 */
[----:B------:R-:W-:Y:S01]  /*0660*/  SHF.L.W.U32.HI R0, R16, R11, R0 ;  /* 0x0000000b10007219 */ /* 0x000fe20000010e00 */
[----:B------:R-:W-:Y:S02]  /*0670*/  @P5 IMAD.MOV.U32 R17, RZ, RZ, R22 ;  /* 0x000000ffff115224 */ /* 0x000fe400078e0016 */
[----:B------:R-:W-:-:S08]  /*0680*/  @P4 IMAD.MOV.U32 R17, RZ, RZ, R23 ;  /* 0x000000ffff114224 */ /* 0x000fd000078e0017 */
[----:B------:R-:W-:-:S05]  /*0690*/  @P0 IMAD.MOV.U32 R17, RZ, RZ, R25 ;  /* 0x000000ffff110224 */ /* 0x000fca00078e0019 */
[----:B------:R-:W-:-:S07]  /*06a0*/  SHF.L.W.U32.HI R16, R17, R11, R16 ;  /* 0x0000000b11107219 */ /* 0x000fce0000010e10 */
.L_x_13:
[----:B------:R-:W-:Y:S05]  /*06b0*/  BSYNC.RECONVERGENT B1 ;  /* 0x0000000000017941 */ /* 0x000fea0003800200 */
.L_x_12:
[C---:B------:R-:W-:Y:S01]  /*06c0*/  SHF.L.W.U32.HI R11, R16.reuse, 0x2, R0 ;  /* 0x00000002100b7819 */ /* 0x040fe20000010e00 */
[----:B------:R-:W-:Y:S01]  /*06d0*/  UMOV UR4, 0x3d68405c ;  /* 0x3d68405c00047882 */ /* 0x000fe20000000000 */
[----:B------:R-:W-:Y:S01]  /*06e0*/  SHF.L.U32 R18, R16, 0x2, RZ ;  /* 0x0000000210127819 */ /* 0x000fe200000006ff */
[----:B------:R-:W-:Y:S01]  /*06f0*/  UMOV UR5, 0x4032d97c ;  /* 0x4032d97c00057882 */ /* 0x000fe20000000000 */
[----:B------:R-:W-:Y:S01]  /*0700*/  SHF.R.S32.HI R19, RZ, 0x1f, R11 ;  /* 0x0000001fff137819 */ /* 0x000fe2000001140b */
[----:B------:R-:W-:Y:S01]  /*0710*/  DMUL R16, R12, UR4 ;  /* 0x000000040c107c28 */ /* 0x000fe20008000000 */
[----:B------:R-:W-:Y:S01]  /*0720*/  UMOV UR4, 0x54442d19 ;  /* 0x54442d1900047882 */ /* 0x000fe20000000000 */
[----:B------:R-:W-:Y:S01]  /*0730*/  UMOV UR5, 0x3bf921fb ;  /* 0x3bf921fb00057882 */ /* 0x000fe20000000000 */
[C---:B------:R-:W-:Y:S02]  /*0740*/  LOP3.LUT R18, R19.reuse, R18, RZ, 0x3c, !PT ;  /* 0x0000001213127212 */ /* 0x040fe400078e3cff */
[----:B------:R-:W-:-:S02]  /*0750*/  LOP3.LUT R19, R19, R11, RZ, 0x3c, !PT ;  /* 0x0000000b13137212 */ /* 0x000fc400078e3cff */
[----:B------:R-:W-:Y:S01]  /*0760*/  SHF.R.U32.HI R0, RZ, 0x1e, R0 ;  /* 0x0000001eff007819 */ /* 0x000fe20000011600 */
[----:B------:R-:W-:-:S03]  /*0770*/  DMUL R16, R16, 0.0078125 ;  /* 0x3f80000010107828 */ /* 0x000fc60000000000 */
[----:B------:R-:W0:Y:S01]  /*0780*/  I2F.F64.S64 R18, R18 ;  /* 0x0000001200127312 */ /* 0x000e220000301c00 */
[----:B------:R-:W-:-:S07]  /*0790*/  LEA.HI R0, R11, R0, RZ, 0x1 ;  /* 0x000000000b007211 */ /* 0x000fce00078f08ff */
[----:B------:R-:W1:Y:S01]  /*07a0*/  F2F.F32.F64 R16, R16 ;  /* 0x0000001000107310 */ /* 0x000e620000301000 */
[----:B0-----:R-:W-:Y:S01]  /*07b0*/  DMUL R24, R18, UR4 ;  /* 0x0000000412187c28 */ /* 0x001fe20008000000 */
[----:B-1----:R-:W-:-:S09]  /*07c0*/  ISETP.GE.AND P0, PT, R16, RZ, PT ;  /* 0x000000ff1000720c */ /* 0x002fd20003f06270 */
[----:B------:R-:W0:Y:S01]  /*07d0*/  F2F.F32.F64 R24, R24 ;  /* 0x0000001800187310 */ /* 0x000e220000301000 */
[----:B------:R-:W-:Y:S01]  /*07e0*/  LOP3.LUT R26, R11, R16, RZ, 0x3c, !PT ;  /* 0x000000100b1a7212 */ /* 0x000fe200078e3cff */
[----:B------:R-:W-:-:S03]  /*07f0*/  IMAD.MOV R11, RZ, RZ, -R0 ;  /* 0x000000ffff0b7224 */ /* 0x000fc600078e0a00 */
[----:B------:R-:W-:Y:S01]  /*0800*/  ISETP.GE.AND P1, PT, R26, RZ, PT ;  /* 0x000000ff1a00720c */ /* 0x000fe20003f26270 */
[----:B------:R-:W-:-:S03]  /*0810*/  @!P0 IMAD.MOV.U32 R0, RZ, RZ, R11 ;  /* 0x000000ffff008224 */ /* 0x000fc600078e000b */
[----:B0-----:R-:W-:-:S09]  /*0820*/  FSEL R16, -R24, R24, !P1 ;  /* 0x0000001818107208 */ /* 0x001fd20004800100 */
.L_x_10:
[----:B------:R-:W-:Y:S05]  /*0830*/  BSYNC.RECONVERGENT B0 ;  /* 0x0000000000007941 */ /* 0x000fea0003800200 */
.L_x_9:
[----:B------:R-:W-:Y:S01]  /*0840*/  UMOV UR4, 0xbbadc098 ;  /* 0xbbadc09800047882 */ /* 0x000fe20000000000 */
[----:B------:R-:W-:Y:S01]  /*0850*/  UMOV UR5, 0x403f6a79 ;  /* 0x403f6a7900057882 */ /* 0x000fe20000000000 */
[----:B------:R-:W-:Y:S01]  /*0860*/  IMAD.MOV.U32 R18, RZ, RZ, 0x37cbac00 ;  /* 0x37cbac00ff127424 */ /* 0x000fe200078e00ff */
[----:B------:R-:W-:Y:S01]  /*0870*/  DMUL R12, R12, UR4 ;  /* 0x000000040c0c7c28 */ /* 0x000fe20008000000 */
[----:B------:R-:W-:Y:S01]  /*0880*/  FMUL R11, R16, R16 ;  /* 0x00000010100b7220 */ /* 0x000fe20000400000 */
[----:B------:R-:W-:Y:S01]  /*0890*/  LOP3.LUT R19, R0, 0x1, RZ, 0xc0, !PT ;  /* 0x0000000100137812 */ /* 0x000fe200078ec0ff */
[----:B------:R-:W-:Y:S01]  /*08a0*/  IMAD.MOV.U32 R26, RZ, RZ, 0x3c0885e4 ;  /* 0x3c0885e4ff1a7424 */ /* 0x000fe200078e00ff */
[----:B------:R-:W-:Y:S01]  /*08b0*/  IADD3 R25, PT, PT, R6, 0x587c5, R10 ;  /* 0x000587c506197810 */ /* 0x000fe20007ffe00a */
[----:B------:R-:W-:Y:S01]  /*08c0*/  FFMA R17, R11, R18, -0.0013887860113754868507 ;  /* 0xbab607ed0b117423 */ /* 0x000fe20000000012 */
[----:B------:R-:W-:Y:S01]  /*08d0*/  ISETP.NE.U32.AND P0, PT, R19, 0x1, PT ;  /* 0x000000011300780c */ /* 0x000fe20003f05070 */
[----:B------:R-:W-:Y:S01]  /*08e0*/  IMAD.MOV.U32 R28, RZ, RZ, 0x3e2aaaa8 ;  /* 0x3e2aaaa8ff1c7424 */ /* 0x000fe200078e00ff */
[----:B------:R-:W-:Y:S01]  /*08f0*/  DMUL R12, R12, 0.0078125 ;  /* 0x3f8000000c0c7828 */ /* 0x000fe20000000000 */
[----:B------:R-:W-:Y:S01]  /*0900*/  I2FP.F32.U32 R25, R25 ;  /* 0x0000001900197245 */ /* 0x000fe20000201000 */
[----:B------:R0:W-:Y:S01]  /*0910*/  STG.E.64 desc[UR6][R8.64+0x8], R4 ;  /* 0x0000080408007986 */ /* 0x0001e2000c101b06 */
[----:B------:R-:W-:Y:S01]  /*0920*/  FSEL R24, R17, -0.00019574658654164522886, P0 ;  /* 0xb94d415311187808 */ /* 0x000fe20000000000 */
[----:B------:R-:W-:Y:S01]  /*0930*/  VIADD R17, R0, 0x1 ;  /* 0x0000000100117836 */ /* 0x000fe20000000000 */
[----:B------:R-:W-:Y:S01]  /*0940*/  FSEL R26, R26, 0.041666727513074874878, !P0 ;  /* 0x3d2aaabb1a1a7808 */ /* 0x000fe20004000000 */
[----:B------:R1:W2:Y:S01]  /*0950*/  F2F.F32.F64 R19, R12 ;  /* 0x0000000c00137310 */ /* 0x0002a20000301000 */
[----:B------:R-:W-:Y:S01]  /*0960*/  FSEL R28, -R28, -0.4999999701976776123, !P0 ;  /* 0xbeffffff1c1c7808 */ /* 0x000fe20004000100 */
[----:B------:R-:W-:Y:S01]  /*0970*/  UMOV UR4, 0xcccccccd ;  /* 0xcccccccd00047882 */ /* 0x000fe20000000000 */
[----:B------:R-:W-:Y:S01]  /*0980*/  FSEL R0, R16, 1, !P0 ;  /* 0x3f80000010007808 */ /* 0x000fe20004000000 */
[----:B------:R-:W-:Y:S01]  /*0990*/  FFMA R26, R11, R24, R26 ;  /* 0x000000180b1a7223 */ /* 0x000fe2000000001a */
[----:B------:R-:W-:Y:S01]  /*09a0*/  LOP3.LUT P0, RZ, R17, 0x2, RZ, 0xc0, !PT ;  /* 0x0000000211ff7812 */ /* 0x000fe2000780c0ff */
[----:B------:R-:W-:Y:S01]  /*09b0*/  IMAD.MOV.U32 R24, RZ, RZ, 0x2f800000 ;  /* 0x2f800000ff187424 */ /* 0x000fe200078e00ff */
[----:B-----5:R-:W-:Y:S01]  /*09c0*/  SHF.R.U32.HI R17, RZ, 0x2, R2 ;  /* 0x00000002ff117819 */ /* 0x020fe20000011602 */
[C---:B------:R-:W-:Y:S01]  /*09d0*/  FFMA R26, R11.reuse, R26, R28 ;  /* 0x0000001a0b1a7223 */ /* 0x040fe2000000001c */
[----:B------:R-:W-:Y:S01]  /*09e0*/  FFMA R11, R11, R0, RZ ;  /* 0x000000000b0b7223 */ /* 0x000fe200000000ff */
[----:B-1----:R-:W-:Y:S01]  /*09f0*/  FFMA R12, R25, R24, 1.1641532182693481445e-10 ;  /* 0x2f000000190c7423 */ /* 0x002fe20000000018 */
[----:B------:R-:W-:Y:S01]  /*0a00*/  LOP3.LUT R17, R17, R2, RZ, 0x3c, !PT ;  /* 0x0000000211117212 */ /* 0x000fe200078e3cff */
[----:B------:R-:W-:-:S02]  /*0a10*/  IMAD.SHL.U32 R2, R10, 0x10, RZ ;  /* 0x000000100a027824 */ /* 0x000fc400078e00ff */
[----:B------:R-:W-:Y:S01]  /*0a20*/  FFMA R26, R11, R26, R0 ;  /* 0x0000001a0b1a7223 */ /* 0x000fe20000000000 */
[----:B------:R-:W-:Y:S01]  /*0a30*/  UMOV UR5, 0x40204ccc ;  /* 0x40204ccc00057882 */ /* 0x000fe20000000000 */
[----:B--2---:R-:W-:Y:S01]  /*0a40*/  FMUL R0, R19, 0.63661974668502807617 ;  /* 0x3f22f98313007820 */ /* 0x004fe20000400000 */
[----:B------:R-:W-:Y:S01]  /*0a50*/  SHF.L.U32 R11, R17, 0x1, RZ ;  /* 0x00000001110b7819 */ /* 0x000fe200000006ff */
[----:B------:R-:W1:Y:S01]  /*0a60*/  F2F.F64.F32 R12, R12 ;  /* 0x0000000c000c7310 */ /* 0x000e620000201800 */
[----:B------:R-:W-:Y:S01]  /*0a70*/  @P0 FADD R26, RZ, -R26 ;  /* 0x8000001aff1a0221 */ /* 0x000fe20000000000 */
[----:B------:R-:W-:Y:S01]  /*0a80*/  FSETP.GE.AND P0, PT, |R19|, 105615, PT ;  /* 0x47ce47801300780b */ /* 0x000fe20003f06200 */
[----:B------:R-:W-:Y:S01]  /*0a90*/  BSSY.RECONVERGENT B0, `(.L_x_14) ;  /* 0x000006e000007945 */ /* 0x000fe20003800200 */
[----:B------:R-:W-:Y:S01]  /*0aa0*/  LOP3.LUT R11, R17, R11, R2, 0x96, !PT ;  /* 0x0000000b110b7212 */ /* 0x000fe200078e9602 */
[----:B------:R-:W-:-:S03]  /*0ab0*/  VIADD R2, R6, 0xb0f8a ;  /* 0x000b0f8a06027836 */ /* 0x000fc60000000000 */
[----:B------:R-:W2:Y:S01]  /*0ac0*/  F2I.NTZ R0, R0 ;  /* 0x0000000000007305 */ /* 0x000ea20000203100 */
[----:B------:R-:W-:Y:S01]  /*0ad0*/  LOP3.LUT R11, R11, R10, RZ, 0x3c, !PT ;  /* 0x0000000a0b0b7212 */ /* 0x000fe200078e3cff */
[----:B------:R0:W-:Y:S04]  /*0ae0*/  STG.E.64 desc[UR6][R8.64], R2 ;  /* 0x0000000208007986 */ /* 0x0001e8000c101b06 */
[----:B------:R0:W-:Y:S01]  /*0af0*/  STG.E.64 desc[UR6][R8.64+0x10], R10 ;  /* 0x0000100a08007986 */ /* 0x0001e2000c101b06 */
[----:B-1----:R-:W-:Y:S01]  /*0b00*/  DMUL R12, R12, UR4 ;  /* 0x000000040c0c7c28 */ /* 0x002fe20008000000 */
[----:B------:R-:W1:Y:S01]  /*0b10*/  F2F.F64.F32 R16, R26 ;  /* 0x0000001a00107310 */ /* 0x000e620000201800 */
[----:B------:R-:W-:Y:S01]  /*0b20*/  IMAD.IADD R6, R11, 0x1, R2 ;  /* 0x000000010b067824 */ /* 0x000fe200078e0202 */
[----:B--2---:R-:W-:-:S05]  /*0b30*/  I2FP.F32.S32 R28, R0 ;  /* 0x00000000001c7245 */ /* 0x004fca0000201400 */
[----:B------:R-:W-:Y:S01]  /*0b40*/  FFMA R25, R28, -1.5707962512969970703, R19 ;  /* 0xbfc90fda1c197823 */ /* 0x000fe20000000013 */
[----:B-1----:R-:W-:-:S03]  /*0b50*/  DMUL R16, R16, R12 ;  /* 0x0000000c10107228 */ /* 0x002fc60000000000 */
[----:B------:R-:W-:-:S04]  /*0b60*/  FFMA R25, R28, -7.5497894158615963534e-08, R25 ;  /* 0xb3a221681c197823 */ /* 0x000fc80000000019 */
[----:B------:R-:W-:Y:S01]  /*0b70*/  FFMA R25, R28, -5.3903029534742383927e-15, R25 ;  /* 0xa7c234c51c197823 */ /* 0x000fe20000000019 */
        /* <DEDUP_REMOVED lines=11> */
.L_x_16:
        /* <DEDUP_REMOVED lines=39> */
[----:B------:R-:W-:Y:S01]  /*0ea0*/  @P4 IMAD.MOV.U32 R3, RZ, RZ, R7 ;  /* 0x000000ffff034224 */ /* 0x000fe200078e0007 */
[----:B------:R-:W-:Y:S01]  /*0eb0*/  @P4 MOV R0, R15 ;  /* 0x0000000f00004202 */ /* 0x000fe20000000f00 */
[----:B------:R-:W-:Y:S01]  /*0ec0*/  @P2 IMAD.MOV.U32 R3, RZ, RZ, R15 ;  /* 0x000000ffff032224 */ /* 0x000fe200078e000f */
[----:B------:R-:W-:Y:S01]  /*0ed0*/  ISETP.EQ.AND P4, PT, R5, 0x4, PT ;  /* 0x000000040500780c */ /* 0x000fe20003f82270 */
[--C-:B------:R-:W-:Y:S02]  /*0ee0*/  @P1 IMAD.MOV.U32 R3, RZ, RZ, R20.reuse ;  /* 0x000000ffff031224 */ /* 0x100fe400078e0014 */
[----:B------:R-:W-:Y:S02]  /*0ef0*/  @P0 IMAD.MOV.U32 R3, RZ, RZ, R21 ;  /* 0x000000ffff030224 */ /* 0x000fe400078e0015 */
[----:B------:R-:W-:-:S02]  /*0f00*/  @P2 IMAD.MOV.U32 R0, RZ, RZ, R20 ;  /* 0x000000ffff002224 */ /* 0x000fc400078e0014 */
[----:B------:R-:W-:Y:S02]  /*0f10*/  @P1 IMAD.MOV.U32 R0, RZ, RZ, R21 ;  /* 0x000000ffff001224 */ /* 0x000fe400078e0015 */
[--C-:B------:R-:W-:Y:S01]  /*0f20*/  @P3 IMAD.MOV.U32 R3, RZ, RZ, R22.reuse ;  /* 0x000000ffff033224 */ /* 0x100fe200078e0016 */
[----:B------:R-:W-:Y:S01]  /*0f30*/  @P5 MOV R3, R23 ;  /* 0x0000001700035202 */ /* 0x000fe20000000f00 */
[----:B------:R-:W-:Y:S02]  /*0f40*/  @P0 IMAD.MOV.U32 R0, RZ, RZ, R22 ;  /* 0x000000ffff000224 */ /* 0x000fe400078e0016 */
[----:B------:R-:W-:Y:S02]  /*0f50*/  @P4 IMAD.MOV.U32 R3, RZ, RZ, R9 ;  /* 0x000000ffff034224 */ /* 0x000fe400078e0009 */
[----:B------:R-:W-:Y:S02]  /*0f60*/  @P3 IMAD.MOV.U32 R0, RZ, RZ, R23 ;  /* 0x000000ffff003224 */ /* 0x000fe400078e0017 */
[----:B------:R-:W-:-:S02]  /*0f70*/  @P5 IMAD.MOV.U32 R0, RZ, RZ, R9 ;  /* 0x000000ffff005224 */ /* 0x000fc400078e0009 */
[----:B------:R-:W-:Y:S01]  /*0f80*/  IMAD.MOV.U32 R4, RZ, RZ, R3 ;  /* 0x000000ffff047224 */ /* 0x000fe200078e0003 */
[----:B------:R-:W-:Y:S06]  /*0f90*/  @!P6 BRA `(.L_x_18) ;  /* 0x000000000028e947 */ /* 0x000fec0003800000 */
[----:B------:R-:W-:Y:S01]  /*0fa0*/  @P1 IMAD.MOV.U32 R7, RZ, RZ, R15 ;  /* 0x000000ffff071224 */ /* 0x000fe200078e000f */
[----:B------:R-:W-:Y:S01]  /*0fb0*/  LOP3.LUT R3, R2, 0x1f, RZ, 0xc0, !PT ;  /* 0x0000001f02037812 */ /* 0x000fe200078ec0ff */
[----:B------:R-:W-:Y:S01]  /*0fc0*/  @P0 IMAD.MOV.U32 R7, RZ, RZ, R20 ;  /* 0x000000ffff070224 */ /* 0x000fe200078e0014 */
[----:B------:R-:W-:Y:S01]  /*0fd0*/  ISETP.EQ.AND P0, PT, R5, 0x8, PT ;  /* 0x000000080500780c */ /* 0x000fe20003f02270 */
[----:B------:R-:W-:Y:S01]  /*0fe0*/  @P3 IMAD.MOV.U32 R7, RZ, RZ, R21 ;  /* 0x000000ffff073224 */ /* 0x000fe200078e0015 */
[----:B------:R-:W-:Y:S01]  /*0ff0*/  SHF.L.W.U32.HI R0, R4, R3, R0 ;  /* 0x0000000304007219 */ /* 0x000fe20000010e00 */
[----:B------:R-:W-:Y:S02]  /*1000*/  @P5 IMAD.MOV.U32 R7, RZ, RZ, R22 ;  /* 0x000000ffff075224 */ /* 0x000fe400078e0016 */
[----:B------:R-:W-:-:S08]  /*1010*/  @P4 IMAD.MOV.U32 R7, RZ, RZ, R23 ;  /* 0x000000ffff074224 */ /* 0x000fd000078e0017 */
[----:B------:R-:W-:-:S04]  /*1020*/  @P0 MOV R7, R9 ;  /* 0x0000000900070202 */ /* 0x000fc80000000f00 */
[----:B------:R-:W-:-:S07]  /*1030*/  SHF.L.W.U32.HI R4, R7, R3, R4 ;  /* 0x0000000307047219 */ /* 0x000fce0000010e04 */
.L_x_18:
[----:B------:R-:W-:Y:S05]  /*1040*/  BSYNC.RECONVERGENT B1 ;  /* 0x0000000000017941 */ /* 0x000fea0003800200 */
.L_x_17:
[C---:B------:R-:W-:Y:S01]  /*1050*/  SHF.L.W.U32.HI R7, R4.reuse, 0x2, R0 ;  /* 0x0000000204077819 */ /* 0x040fe20000010e00 */
[----:B------:R-:W-:Y:S01]  /*1060*/  IMAD.SHL.U32 R4, R4, 0x4, RZ ;  /* 0x0000000404047824 */ /* 0x000fe200078e00ff */
[----:B------:R-:W-:Y:S01]  /*1070*/  UMOV UR4, 0x54442d19 ;  /* 0x54442d1900047882 */ /* 0x000fe20000000000 */
[----:B------:R-:W-:Y:S01]  /*1080*/  UMOV UR5, 0x3bf921fb ;  /* 0x3bf921fb00057882 */ /* 0x000fe20000000000 */
[----:B------:R-:W-:Y:S02]  /*1090*/  SHF.R.S32.HI R2, RZ, 0x1f, R7 ;  /* 0x0000001fff027819 */ /* 0x000fe40000011407 */
[----:B------:R-:W-:Y:S02]  /*10a0*/  ISETP.GE.AND P0, PT, R19, RZ, PT ;  /* 0x000000ff1300720c */ /* 0x000fe40003f06270 */
[C---:B------:R-:W-:Y:S02]  /*10b0*/  LOP3.LUT R4, R2.reuse, R4, RZ, 0x3c, !PT ;  /* 0x0000000402047212 */ /* 0x040fe400078e3cff */
[----:B------:R-:W-:-:S02]  /*10c0*/  LOP3.LUT R5, R2, R7, RZ, 0x3c, !PT ;  /* 0x0000000702057212 */ /* 0x000fc400078e3cff */
[----:B------:R-:W-:Y:S02]  /*10d0*/  SHF.R.U32.HI R0, RZ, 0x1e, R0 ;  /* 0x0000001eff007819 */ /* 0x000fe40000011600 */
[----:B------:R-:W0:Y:S01]  /*10e0*/  I2F.F64.S64 R2, R4 ;  /* 0x0000000400027312 */ /* 0x000e220000301c00 */
[C---:B------:R-:W-:Y:S02]  /*10f0*/  LOP3.LUT R19, R7.reuse, R19, RZ, 0x3c, !PT ;  /* 0x0000001307137212 */ /* 0x040fe400078e3cff */
[----:B------:R-:W-:Y:S02]  /*1100*/  LEA.HI R0, R7, R0, RZ, 0x1 ;  /* 0x0000000007007211 */ /* 0x000fe400078f08ff */
[----:B------:R-:W-:-:S03]  /*1110*/  ISETP.GE.AND P1, PT, R19, RZ, PT ;  /* 0x000000ff1300720c */ /* 0x000fc60003f26270 */
[----:B------:R-:W-:-:S04]  /*1120*/  IMAD.MOV R7, RZ, RZ, -R0 ;  /* 0x000000ffff077224 */ /* 0x000fc800078e0a00 */
[----:B------:R-:W-:Y:S01]  /*1130*/  @!P0 IMAD.MOV.U32 R0, RZ, RZ, R7 ;  /* 0x000000ffff008224 */ /* 0x000fe200078e0007 */
[----:B0-----:R-:W-:-:S10]  /*1140*/  DMUL R2, R2, UR4 ;  /* 0x0000000402027c28 */ /* 0x001fd40008000000 */
[----:B------:R-:W0:Y:S02]  /*1150*/  F2F.F32.F64 R2, R2 ;  /* 0x0000000200027310 */ /* 0x000e240000301000 */
[----:B0-----:R-:W-:-:S07]  /*1160*/  FSEL R25, -R2, R2, !P1 ;  /* 0x0000000202197208 */ /* 0x001fce0004800100 */
.L_x_15:
[----:B------:R-:W-:Y:S05]  /*1170*/  BSYNC.RECONVERGENT B0 ;  /* 0x0000000000007941 */ /* 0x000fea0003800200 */
.L_x_14:
[C---:B------:R-:W-:Y:S01]  /*1180*/  LOP3.LUT R2, R0.reuse, 0x1, RZ, 0xc0, !PT ;  /* 0x0000000100027812 */ /* 0x040fe200078ec0ff */
[----:B------:R-:W-:Y:S01]  /*1190*/  FMUL R5, R25, R25 ;  /* 0x0000001919057220 */ /* 0x000fe20000400000 */
[----:B------:R-:W-:Y:S01]  /*11a0*/  IMAD.MOV.U32 R4, RZ, RZ, 0x3effffff ;  /* 0x3effffffff047424 */ /* 0x000fe200078e00ff */
[----:B------:R-:W-:Y:S01]  /*11b0*/  LOP3.LUT P1, RZ, R0, 0x2, RZ, 0xc0, !PT ;  /* 0x0000000200ff7812 */ /* 0x000fe2000782c0ff */
[----:B------:R-:W-:Y:S01]  /*11c0*/  IMAD.MOV.U32 R9, RZ, RZ, RZ ;  /* 0x000000ffff097224 */ /* 0x000fe200078e00ff */
[----:B------:R-:W-:Y:S01]  /*11d0*/  ISETP.NE.U32.AND P0, PT, R2, 0x1, PT ;  /* 0x000000010200780c */ /* 0x000fe20003f05070 */
[----:B------:R-:W-:Y:S01]  /*11e0*/  FFMA R18, R5, R18, -0.0013887860113754868507 ;  /* 0xbab607ed05127423 */ /* 0x000fe20000000012 */
[----:B------:R-:W-:Y:S01]  /*11f0*/  IMAD.MOV.U32 R2, RZ, RZ, 0x3d2aaabb ;  /* 0x3d2aaabbff027424 */ /* 0x000fe200078e00ff */
[----:B------:R-:W-:Y:S02]  /*1200*/  I2FP.F32.U32 R3, R6 ;  /* 0x0000000600037245 */ /* 0x000fe40000201000 */
[----:B------:R-:W-:Y:S01]  /*1210*/  FSEL R4, -R4, -0.16666662693023681641, !P0 ;  /* 0xbe2aaaa804047808 */ /* 0x000fe20004000100 */
[----:B------:R-:W0:Y:S01]  /*1220*/  LDC.64 R6, c[0x0][0x380] ;  /* 0x0000e000ff067b82 */ /* 0x000e220000000a00 */
[----:B------:R-:W-:Y:S01]  /*1230*/  FSEL R18, R18, -0.00019574658654164522886, !P0 ;  /* 0xb94d415312127808 */ /* 0x000fe20004000000 */
[----:B------:R-:W-:Y:S01]  /*1240*/  FFMA R24, R3, R24, 1.1641532182693481445e-10 ;  /* 0x2f00000003187423 */ /* 0x000fe20000000018 */
[----:B------:R-:W-:-:S02]  /*1250*/  FSEL R2, R2, 0.0083327032625675201416, !P0 ;  /* 0x3c0885e402027808 */ /* 0x000fc40004000000 */
[----:B------:R-:W-:-:S03]  /*1260*/  FSEL R0, R25, 1, P0 ;  /* 0x3f80000019007808 */ /* 0x000fc60000000000 */
[----:B------:R-:W-:-:S04]  /*1270*/  FFMA R2, R5, R18, R2 ;  /* 0x0000001205027223 */ /* 0x000fc80000000002 */
[C---:B------:R-:W-:Y:S01]  /*1280*/  FFMA R4, R5.reuse, R2, R4 ;  /* 0x0000000205047223 */ /* 0x040fe20000000004 */
[----:B------:R-:W-:Y:S01]  /*1290*/  FFMA R5, R5, R0, RZ ;  /* 0x0000000005057223 */ /* 0x000fe200000000ff */
[----:B------:R-:W1:Y:S03]  /*12a0*/  F2F.F64.F32 R2, R24 ;  /* 0x0000001800027310 */ /* 0x000e660000201800 */
[----:B------:R-:W-:-:S04]  /*12b0*/  FFMA R4, R5, R4, R0 ;  /* 0x0000000405047223 */ /* 0x000fc80000000000 */
[----:B------:R-:W-:Y:S01]  /*12c0*/  @P1 FADD R4, RZ, -R4 ;  /* 0x80000004ff041221 */ /* 0x000fe20000000000 */
[----:B0-----:R-:W-:-:S05]  /*12d0*/  IMAD.WIDE R14, R14, 0x8, R6 ;  /* 0x000000080e0e7825 */ /* 0x001fca00078e0206 */
[----:B------:R-:W0:Y:S01]  /*12e0*/  F2F.F64.F32 R4, R4 ;  /* 0x0000000400047310 */ /* 0x000e220000201800 */
[----:B-1----:R-:W-:-:S08]  /*12f0*/  DMUL R2, R2, 6.75 ;  /* 0x401b000002027828 */ /* 0x002fd00000000000 */
[----:B0-----:R-:W-:-:S06]  /*1300*/  DFMA R2, R2, R4, R16 ;  /* 0x000000040202722b */ /* 0x001fcc0000000010 */
[----:B------:R-:W0:Y:S02]  /*1310*/  F2F.F32.F64 R8, R2 ;  /* 0x0000000200087310 */ /* 0x000e240000301000 */
[----:B0-----:R-:W-:Y:S01]  /*1320*/  STG.E.64 desc[UR6][R14.64], R8 ;  /* 0x000000080e007986 */ /* 0x001fe2000c101b06 */
[----:B------:R-:W-:Y:S05]  /*1330*/  EXIT ;  /* 0x000000000000794d */ /* 0x000fea0003800000 */
.L_x_19:
        /* <DEDUP_REMOVED lines=12> */
.L_x_21:


//--------------------- .nv.global.init           --------------------------
	.section	.nv.global.init,"aw",@progbits
	.align	4
.nv.global.init:
	.type		__cudart_i2opi_f,@object
	.size		__cudart_i2opi_f,(mrg32k3aM1SubSeq - __cudart_i2opi_f)
__cudart_i2opi_f:
        /*0000*/ 	.byte	0x41, 0x90, 0x43, 0x3c, 0x99, 0x95, 0x62, 0xdb, 0xc0, 0xdd, 0x34, 0xf5, 0xd1, 0x57, 0x27, 0xfc
        /*0010*/ 	.byte	0x29, 0x15, 0x44, 0x4e, 0x6e, 0x83, 0xf9, 0xa2
	.type		mrg32k3aM1SubSeq,@object
	.size		mrg32k3aM1SubSeq,(mrg32k3aM2SubSeq - mrg32k3aM1SubSeq)
mrg32k3aM1SubSeq:
        /*0018*/ 	.byte	0x0b, 0xcc, 0xee, 0x04, 0x73, 0x29, 0x8b, 0x6f, 0xf6, 0x53, 0x03, 0xf6, 0x23, 0xf6, 0xea, 0xda
        /* <DEDUP_REMOVED lines=125> */
	.type		mrg32k3aM2SubSeq,@object
	.size		mrg32k3aM2SubSeq,(mrg32k3aM1 - mrg32k3aM2SubSeq)
mrg32k3aM2SubSeq:
        /* <DEDUP_REMOVED lines=126> */
	.type		mrg32k3aM1,@object
	.size		mrg32k3aM1,(mrg32k3aM1Seq - mrg32k3aM1)
mrg32k3aM1:
        /* <DEDUP_REMOVED lines=144> */
	.type		mrg32k3aM1Seq,@object
	.size		mrg32k3aM1Seq,(mrg32k3aM2 - mrg32k3aM1Seq)
mrg32k3aM1Seq:
        /* <DEDUP_REMOVED lines=144> */
	.type		mrg32k3aM2,@object
	.size		mrg32k3aM2,(mrg32k3aM2Seq - mrg32k3aM2)
mrg32k3aM2:
        /* <DEDUP_REMOVED lines=144> */
	.type		mrg32k3aM2Seq,@object
	.size		mrg32k3aM2Seq,(precalc_xorwow_matrix - mrg32k3aM2Seq)
mrg32k3aM2Seq:
        /* <DEDUP_REMOVED lines=144> */
	.type		precalc_xorwow_matrix,@object
	.size		precalc_xorwow_matrix,(precalc_xorwow_offset_matrix - precalc_xorwow_matrix)
precalc_xorwow_matrix:
        /* <DEDUP_REMOVED lines=6400> */
	.type		precalc_xorwow_offset_matrix,@object
	.size		precalc_xorwow_offset_matrix,(.L_1 - precalc_xorwow_offset_matrix)
precalc_xorwow_offset_matrix:
        /* <DEDUP_REMOVED lines=6400> */
.L_1:


//--------------------- .nv.shared.reserved.0     --------------------------
	.section	.nv.shared.reserved.0,"aw",@nobits
	.weak		__nv_reservedSMEM_offset_0_alias
	.size		__nv_reservedSMEM_offset_0_alias, 0, 64
	.other		__nv_reservedSMEM_offset_0_alias,@"STO_CUDA_RESERVED_SHARED STV_DEFAULT"
__nv_reservedSMEM_offset_0_alias:
	.zero		0
	.zero		64


//--------------------- .nv.constant0._Z10init_stuffP17curandStateXORWOW --------------------------
	.section	.nv.constant0._Z10init_stuffP17curandStateXORWOW,"a",@progbits
	.sectionflags	@""
	.align	4
.nv.constant0._Z10init_stuffP17curandStateXORWOW:
	.zero		904


//--------------------- .nv.constant0._Z9gInitDataP6float2P17curandStateXORWOW --------------------------
	.section	.nv.constant0._Z9gInitDataP6float2P17curandStateXORWOW,"a",@progbits
	.sectionflags	@""
	.align	4
.nv.constant0._Z9gInitDataP6float2P17curandStateXORWOW:
	.zero		912


//--------------------- SYMBOLS --------------------------

	.type		.nv.reservedSmem.offset0,@object
	.size		.nv.reservedSmem.offset0,0x4
